	.target	sm_100a

	.elftype	@"ET_EXEC"


//--------------------- .note.nv.tkinfo           --------------------------
	.section	.note.nv.tkinfo,"",@"SHT_NOTE"
	.sectionflags	@"SHF_NOTE_NV_TKINFO"
	.tkinfo
        /*0018*/ 	.word	0x00000002
        /*0030*/ 	.string	""
        /*0030*/ 	.string	"ptxas"
        /*0030*/ 	.string	"Cuda compilation tools, release 13.0, V13.0.88"
        /*0030*/ 	.string	"Build cuda_13.0.r13.0/compiler.36424714_0"
        /*0030*/ 	.string	"-arch sm_100a -m 64 "



//--------------------- .note.nv.cuinfo           --------------------------
	.section	.note.nv.cuinfo,"",@"SHT_NOTE"
	.sectionflags	@"SHF_NOTE_NV_CUINFO"
        /*0018*/ 	.short	0x0002
        /*001a*/ 	.short	0x0064
        /*001c*/ 	.short	0x0082
	.zero		2


//--------------------- .nv.info                  --------------------------
	.section	.nv.info,"",@"SHT_CUDA_INFO"
	.align	4


	//----- nvinfo : EIATTR_REGCOUNT
	.align		4
        /*0000*/ 	.byte	0x04, 0x2f
        /*0002*/ 	.short	(.L_20 - .L_19)
	.align		4
.L_19:
        /*0004*/ 	.word	index@(_ZN7cutlass13device_kernelINS_4gemm6kernel13GemmUniversalIN4cute5tupleIJiiiiEEENS1_10collective13CollectiveMmaINS1_35MainloopSm100TmaUmmaWarpSpecializedILi6ELi2ELi4ENS5_IJNS4_1CILi1EEESB_SB_EEEEENS5_IJNSA_ILi64EEENSA_ILi256EEESE_EEEaNS5_IJlSB_lEEEaSH_NS4_8TiledMMAINS4_8MMA_AtomIJNS4_15SM100_MMA_S8_SSIaaiLi64ELi256ELNS4_4UMMA5MajorE0ELSM_0ELNSL_8SaturateE0EEEEEENS4_6LayoutISC_NS5_IJNSA_ILi0EEESR_SR_EEEEENS5_IJNS4_10UnderscoreESU_SU_EEEEENS4_13SM90_TMA_LOADENS4_14ComposedLayoutINS4_7SwizzleILi2ELi4ELi3EEENS4_18smem_ptr_flag_bitsILi8EEENSQ_INS5_IJNSA_ILi8EEESE_EEENS5_IJSE_SB_EEEEEEEvNS4_8identityESX_S17_vS18_EENS_8epilogue10collective18CollectiveEpilogueINS1A_23Sm100TmaWarpSpecializedILi4ELi2ELi32ELb0ELb0EEEJSG_NS5_IJNSQ_ISE_SB_EES1F_EEEaSH_aSH_NS1A_6fusion15FusionCallbacksIS1E_NS1H_17LinearCombinationIaiaiLNS_15FloatRoundStyleE2EEESG_S1G_JEEENS4_5SM1004TMEM4LOAD26SM100_TMEM_LOAD_16dp32b32xESX_S17_NS4_39AutoVectorizingCopyWithAssumedAlignmentILi128EEENS4_14SM90_TMA_STOREES17_S1S_S1S_EEEvvEEEEvNT_6ParamsE)
        /*0008*/ 	.word	0x0000007a


	//----- nvinfo : EIATTR_FRAME_SIZE
	.align		4
.L_20:
        /*000c*/ 	.byte	0x04, 0x11
        /*000e*/ 	.short	(.L_22 - .L_21)
	.align		4
.L_21:
        /*0010*/ 	.word	index@($__internal_2_$__cuda_sm10x_tcgen05_guardrail_trap_unallocated_columns_being_dealloced)
        /*0014*/ 	.word	0x00000000


	//----- nvinfo : EIATTR_FRAME_SIZE
	.align		4
.L_22:
        /*0018*/ 	.byte	0x04, 0x11
        /*001a*/ 	.short	(.L_24 - .L_23)
	.align		4
.L_23:
        /*001c*/ 	.word	index@($__internal_1_$__cuda_sm10x_tcgen05_guardrail_trap_phase_invalid_during_alloc)
        /*0020*/ 	.word	0x00000000


	//----- nvinfo : EIATTR_FRAME_SIZE
	.align		4
.L_24:
        /*0024*/ 	.byte	0x04, 0x11
        /*0026*/ 	.short	(.L_26 - .L_25)
	.align		4
.L_25:
        /*0028*/ 	.word	index@($__internal_0_$__cuda_sm10x_tcgen05_guardrail_trap_col_being_dealloced_not_returned_by_alloc)
        /*002c*/ 	.word	0x00000000


	//----- nvinfo : EIATTR_FRAME_SIZE
	.align		4
.L_26:
        /*0030*/ 	.byte	0x04, 0x11
        /*0032*/ 	.short	(.L_28 - .L_27)
	.align		4
.L_27:
        /*0034*/ 	.word	index@(_ZN7cutlass13device_kernelINS_4gemm6kernel13GemmUniversalIN4cute5tupleIJiiiiEEENS1_10collective13CollectiveMmaINS1_35MainloopSm100TmaUmmaWarpSpecializedILi6ELi2ELi4ENS5_IJNS4_1CILi1EEESB_SB_EEEEENS5_IJNSA_ILi64EEENSA_ILi256EEESE_EEEaNS5_IJlSB_lEEEaSH_NS4_8TiledMMAINS4_8MMA_AtomIJNS4_15SM100_MMA_S8_SSIaaiLi64ELi256ELNS4_4UMMA5MajorE0ELSM_0ELNSL_8SaturateE0EEEEEENS4_6LayoutISC_NS5_IJNSA_ILi0EEESR_SR_EEEEENS5_IJNS4_10UnderscoreESU_SU_EEEEENS4_13SM90_TMA_LOADENS4_14ComposedLayoutINS4_7SwizzleILi2ELi4ELi3EEENS4_18smem_ptr_flag_bitsILi8EEENSQ_INS5_IJNSA_ILi8EEESE_EEENS5_IJSE_SB_EEEEEEEvNS4_8identityESX_S17_vS18_EENS_8epilogue10collective18CollectiveEpilogueINS1A_23Sm100TmaWarpSpecializedILi4ELi2ELi32ELb0ELb0EEEJSG_NS5_IJNSQ_ISE_SB_EES1F_EEEaSH_aSH_NS1A_6fusion15FusionCallbacksIS1E_NS1H_17LinearCombinationIaiaiLNS_15FloatRoundStyleE2EEESG_S1G_JEEENS4_5SM1004TMEM4LOAD26SM100_TMEM_LOAD_16dp32b32xESX_S17_NS4_39AutoVectorizingCopyWithAssumedAlignmentILi128EEENS4_14SM90_TMA_STOREES17_S1S_S1S_EEEvvEEEEvNT_6ParamsE)
        /*0038*/ 	.word	0x00000000


	//----- nvinfo : EIATTR_MIN_STACK_SIZE
	.align		4
.L_28:
        /*003c*/ 	.byte	0x04, 0x12
        /*003e*/ 	.short	(.L_30 - .L_29)
	.align		4
.L_29:
        /*0040*/ 	.word	index@(_ZN7cutlass13device_kernelINS_4gemm6kernel13GemmUniversalIN4cute5tupleIJiiiiEEENS1_10collective13CollectiveMmaINS1_35MainloopSm100TmaUmmaWarpSpecializedILi6ELi2ELi4ENS5_IJNS4_1CILi1EEESB_SB_EEEEENS5_IJNSA_ILi64EEENSA_ILi256EEESE_EEEaNS5_IJlSB_lEEEaSH_NS4_8TiledMMAINS4_8MMA_AtomIJNS4_15SM100_MMA_S8_SSIaaiLi64ELi256ELNS4_4UMMA5MajorE0ELSM_0ELNSL_8SaturateE0EEEEEENS4_6LayoutISC_NS5_IJNSA_ILi0EEESR_SR_EEEEENS5_IJNS4_10UnderscoreESU_SU_EEEEENS4_13SM90_TMA_LOADENS4_14ComposedLayoutINS4_7SwizzleILi2ELi4ELi3EEENS4_18smem_ptr_flag_bitsILi8EEENSQ_INS5_IJNSA_ILi8EEESE_EEENS5_IJSE_SB_EEEEEEEvNS4_8identityESX_S17_vS18_EENS_8epilogue10collective18CollectiveEpilogueINS1A_23Sm100TmaWarpSpecializedILi4ELi2ELi32ELb0ELb0EEEJSG_NS5_IJNSQ_ISE_SB_EES1F_EEEaSH_aSH_NS1A_6fusion15FusionCallbacksIS1E_NS1H_17LinearCombinationIaiaiLNS_15FloatRoundStyleE2EEESG_S1G_JEEENS4_5SM1004TMEM4LOAD26SM100_TMEM_LOAD_16dp32b32xESX_S17_NS4_39AutoVectorizingCopyWithAssumedAlignmentILi128EEENS4_14SM90_TMA_STOREES17_S1S_S1S_EEEvvEEEEvNT_6ParamsE)
        /*0044*/ 	.word	0x00000000
.L_30:


//--------------------- .nv.compat                --------------------------
	.section	.nv.compat,"",@"SHT_CUDA_COMPAT_INFO"
	.align	4
        /*0000*/ 	.byte	0x02, 0x09, 0x01, 0x00, 0x02, 0x02, 0x03, 0x00, 0x02, 0x05, 0x06, 0x00, 0x03, 0x07, 0x01, 0x01
        /*0010*/ 	.byte	0x02, 0x03, 0x01, 0x00, 0x02, 0x06, 0x01, 0x00, 0x04, 0x0b, 0x08, 0x00, 0x01, 0x00, 0x00, 0x00
        /*0020*/ 	.byte	0x00, 0x00, 0x00, 0x00


//--------------------- .nv.info._ZN7cutlass13device_kernelINS_4gemm6kernel13GemmUniversalIN4cute5tupleIJiiiiEEENS1_10collective13CollectiveMmaINS1_35MainloopSm100TmaUmmaWarpSpecializedILi6ELi2ELi4ENS5_IJNS4_1CILi1EEESB_SB_EEEEENS5_IJNSA_ILi64EEENSA_ILi256EEESE_EEEaNS5_IJlSB_lEEEaSH_NS4_8TiledMMAINS4_8MMA_AtomIJNS4_15SM100_MMA_S8_SSIaaiLi64ELi256ELNS4_4UMMA5MajorE0ELSM_0ELNSL_8SaturateE0EEEEEENS4_6LayoutISC_NS5_IJNSA_ILi0EEESR_SR_EEEEENS5_IJNS4_10UnderscoreESU_SU_EEEEENS4_13SM90_TMA_LOADENS4_14ComposedLayoutINS4_7SwizzleILi2ELi4ELi3EEENS4_18smem_ptr_flag_bitsILi8EEENSQ_INS5_IJNSA_ILi8EEESE_EEENS5_IJSE_SB_EEEEEEEvNS4_8identityESX_S17_vS18_EENS_8epilogue10collective18CollectiveEpilogueINS1A_23Sm100TmaWarpSpecializedILi4ELi2ELi32ELb0ELb0EEEJSG_NS5_IJNSQ_ISE_SB_EES1F_EEEaSH_aSH_NS1A_6fusion15FusionCallbacksIS1E_NS1H_17LinearCombinationIaiaiLNS_15FloatRoundStyleE2EEESG_S1G_JEEENS4_5SM1004TMEM4LOAD26SM100_TMEM_LOAD_16dp32b32xESX_S17_NS4_39AutoVectorizingCopyWithAssumedAlignmentILi128EEENS4_14SM90_TMA_STOREES17_S1S_S1S_EEEvvEEEEvNT_6ParamsE --------------------------
	.section	.nv.info._ZN7cutlass13device_kernelINS_4gemm6kernel13GemmUniversalIN4cute5tupleIJiiiiEEENS1_10collective13CollectiveMmaINS1_35MainloopSm100TmaUmmaWarpSpecializedILi6ELi2ELi4ENS5_IJNS4_1CILi1EEESB_SB_EEEEENS5_IJNSA_ILi64EEENSA_ILi256EEESE_EEEaNS5_IJlSB_lEEEaSH_NS4_8TiledMMAINS4_8MMA_AtomIJNS4_15SM100_MMA_S8_SSIaaiLi64ELi256ELNS4_4UMMA5MajorE0ELSM_0ELNSL_8SaturateE0EEEEEENS4_6LayoutISC_NS5_IJNSA_ILi0EEESR_SR_EEEEENS5_IJNS4_10UnderscoreESU_SU_EEEEENS4_13SM90_TMA_LOADENS4_14ComposedLayoutINS4_7SwizzleILi2ELi4ELi3EEENS4_18smem_ptr_flag_bitsILi8EEENSQ_INS5_IJNSA_ILi8EEESE_EEENS5_IJSE_SB_EEEEEEEvNS4_8identityESX_S17_vS18_EENS_8epilogue10collective18CollectiveEpilogueINS1A_23Sm100TmaWarpSpecializedILi4ELi2ELi32ELb0ELb0EEEJSG_NS5_IJNSQ_ISE_SB_EES1F_EEEaSH_aSH_NS1A_6fusion15FusionCallbacksIS1E_NS1H_17LinearCombinationIaiaiLNS_15FloatRoundStyleE2EEESG_S1G_JEEENS4_5SM1004TMEM4LOAD26SM100_TMEM_LOAD_16dp32b32xESX_S17_NS4_39AutoVectorizingCopyWithAssumedAlignmentILi128EEENS4_14SM90_TMA_STOREES17_S1S_S1S_EEEvvEEEEvNT_6ParamsE,"",@"SHT_CUDA_INFO"
	.sectionflags	@""
	.align	4


	//----- nvinfo : EIATTR_CUDA_API_VERSION
	.align		4
        /*0000*/ 	.byte	0x04, 0x37
        /*0002*/ 	.short	(.L_32 - .L_31)
.L_31:
        /*0004*/ 	.word	0x00000082


	//----- nvinfo : EIATTR_KPARAM_INFO
	.align		4
.L_32:
        /*0008*/ 	.byte	0x04, 0x17
        /*000a*/ 	.short	(.L_34 - .L_33)
.L_33:
        /*000c*/ 	.word	0x00000000
        /*0010*/ 	.short	0x0000
        /*0012*/ 	.short	0x0000
        /*0014*/ 	.byte	0x00, 0xf0, 0x01, 0x20


	//----- nvinfo : EIATTR_AT_ENTRY_FRAGMENTS
	.align		4
.L_34:
        /*0018*/ 	.byte	0x04, 0x4f
        /*001a*/ 	.short	(.L_36 - .L_35)


	//   ....[0]....
.L_35:
        /*001c*/ 	.word	0x00000006


	//----- nvinfo : EIATTR_RESERVED_SMEM_USED
	.align		4
.L_36:
        /*0020*/ 	.byte	0x01, 0x41
	.zero		2


	//----- nvinfo : EIATTR_SPARSE_MMA_MASK
	.align		4
        /*0024*/ 	.byte	0x03, 0x50
        /*0026*/ 	.short	0x0000


	//----- nvinfo : EIATTR_TCGEN05_1CTA_USED
	.align		4
        /*0028*/ 	.byte	0x01, 0x51
	.zero		2


	//----- nvinfo : EIATTR_MAXREG_COUNT
	.align		4
        /*002c*/ 	.byte	0x03, 0x1b
        /*002e*/ 	.short	0x00ff


	//----- nvinfo : EIATTR_NUM_BARRIERS
	.align		4
        /*0030*/ 	.byte	0x02, 0x4c
        /*0032*/ 	.byte	0x07
	.zero		1


	//----- nvinfo : EIATTR_EXTERNS
	.align		4
        /*0034*/ 	.byte	0x04, 0x0f
        /*0036*/ 	.short	(.L_38 - .L_37)


	//   ....[0]....
	.align		4
.L_37:
        /*0038*/ 	.word	index@(__assertfail)


	//----- nvinfo : EIATTR_MERCURY_ISA_VERSION
	.align		4
.L_38:
        /*003c*/ 	.byte	0x03, 0x5f
        /*003e*/ 	.short	0x0101


	//----- nvinfo : EIATTR_INT_WARP_WIDE_INSTR_OFFSETS
	.align		4
        /*0040*/ 	.byte	0x04, 0x31
        /*0042*/ 	.short	(.L_40 - .L_39)


	//   ....[0]....
.L_39:
        /*0044*/ 	.word	0x00001e20


	//   ....[1]....
        /*0048*/ 	.word	0x00003910


	//   ....[2]....
        /*004c*/ 	.word	0x00003930


	//   ....[3]....
        /*0050*/ 	.word	0x00003960


	//   ....[4]....
        /*0054*/ 	.word	0x000042a0


	//   ....[5]....
        /*0058*/ 	.word	0x00004310


	//   ....[6]....
        /*005c*/ 	.word	0x000043f0


	//   ....[7]....
        /*0060*/ 	.word	0x00004470


	//   ....[8]....
        /*0064*/ 	.word	0x00004580


	//   ....[9]....
        /*0068*/ 	.word	0x00004610


	//   ....[10]....
        /*006c*/ 	.word	0x000047f0


	//   ....[11]....
        /*0070*/ 	.word	0x00004950


	//----- nvinfo : EIATTR_COOP_GROUP_MASK_REGIDS
	.align		4
.L_40:
        /*0074*/ 	.byte	0x04, 0x29
        /*0076*/ 	.short	(.L_42 - .L_41)


	//   ....[0]....
.L_41:
        /*0078*/ 	.word	0xffffffff


	//   ....[1]....
        /*007c*/ 	.word	0xffffffff


	//   ....[2]....
        /*0080*/ 	.word	0xffffffff


	//   ....[3]....
        /*0084*/ 	.word	0xffffffff


	//   ....[4]....
        /*0088*/ 	.word	0xffffffff


	//   ....[5]....
        /*008c*/ 	.word	0xffffffff


	//   ....[6]....
        /*0090*/ 	.word	0xffffffff


	//   ....[7]....
        /*0094*/ 	.word	0xffffffff


	//   ....[8]....
        /*0098*/ 	.word	0xffffffff


	//   ....[9]....
        /*009c*/ 	.word	0xffffffff


	//   ....[10]....
        /*00a0*/ 	.word	0xffffffff


	//   ....[11]....
        /*00a4*/ 	.word	0xffffffff


	//   ....[12]....
        /*00a8*/ 	.word	0xffffffff


	//----- nvinfo : EIATTR_COOP_GROUP_INSTR_OFFSETS
	.align		4
.L_42:
        /*00ac*/ 	.byte	0x04, 0x28
        /*00ae*/ 	.short	(.L_44 - .L_43)


	//   ....[0]....
.L_43:
        /*00b0*/ 	.word	0x00000090


	//   ....[1]....
        /*00b4*/ 	.word	0x000004d0


	//   ....[2]....
        /*00b8*/ 	.word	0x00000680


	//   ....[3]....
        /*00bc*/ 	.word	0x00000820


	//   ....[4]....
        /*00c0*/ 	.word	0x00000920


	//   ....[5]....
        /*00c4*/ 	.word	0x00000a90


	//   ....[6]....
        /*00c8*/ 	.word	0x00000c30


	//   ....[7]....
        /*00cc*/ 	.word	0x00001d00


	//   ....[8]....
        /*00d0*/ 	.word	0x00002c00


	//   ....[9]....
        /*00d4*/ 	.word	0x00002e10


	//   ....[10]....
        /*00d8*/ 	.word	0x00002e40


	//   ....[11]....
        /*00dc*/ 	.word	0x000037f0


	//   ....[12]....
        /*00e0*/ 	.word	0x00003a20


	//----- nvinfo : EIATTR_VRC_CTA_INIT_COUNT
	.align		4
.L_44:
        /*00e4*/ 	.byte	0x02, 0x4a
        /*00e6*/ 	.byte	0x80
	.zero		1


	//----- nvinfo : EIATTR_SYSCALL_OFFSETS
	.align		4
        /*00e8*/ 	.byte	0x04, 0x46
        /*00ea*/ 	.short	(.L_46 - .L_45)


	//   ....[0]....
.L_45:
        /*00ec*/ 	.word	0x000053e0


	//   ....[1]....
        /*00f0*/ 	.word	0x00005520


	//   ....[2]....
        /*00f4*/ 	.word	0x00005d20


	//   ....[3]....
        /*00f8*/ 	.word	0x00006ad0


	//   ....[4]....
        /*00fc*/ 	.word	0x00007810


	//   ....[5]....
        /*0100*/ 	.word	0x00008580


	//----- nvinfo : EIATTR_MBARRIER_INSTR_OFFSETS
	.align		4
.L_46:
        /*0104*/ 	.byte	0x04, 0x39
        /*0106*/ 	.short	(.L_48 - .L_47)


	//   ....[0]....
.L_47:
        /*0108*/ 	.word	0x000005b0
        /*010c*/ 	.word	0x000000ff
        /*0110*/ 	.word	0x00000000
        /*0114*/ 	.short	0x0100
        /*0116*/ 	.byte	0x05
	.zero		1


	//   ....[1]....
        /*0118*/ 	.word	0x000005c0
        /*011c*/ 	.word	0x000000ff
        /*0120*/ 	.word	0x00000030
        /*0124*/ 	.short	0x0100
        /*0126*/ 	.byte	0x05
	.zero		1


	//   ....[2]....
        /*0128*/ 	.word	0x000005d0
        /*012c*/ 	.word	0x000000ff
        /*0130*/ 	.word	0x00000008
        /*0134*/ 	.short	0x0100
        /*0136*/ 	.byte	0x05
	.zero		1


	//   ....[3]....
        /*0138*/ 	.word	0x000005e0
        /*013c*/ 	.word	0x000000ff
        /*0140*/ 	.word	0x00000038
        /*0144*/ 	.short	0x0100
        /*0146*/ 	.byte	0x05
	.zero		1


	//   ....[4]....
        /*0148*/ 	.word	0x000005f0
        /*014c*/ 	.word	0x000000ff
        /*0150*/ 	.word	0x00000010
        /*0154*/ 	.short	0x0100
        /*0156*/ 	.byte	0x05
	.zero		1


	//   ....[5]....
        /*0158*/ 	.word	0x00000600
        /*015c*/ 	.word	0x000000ff
        /*0160*/ 	.word	0x00000040
        /*0164*/ 	.short	0x0100
        /*0166*/ 	.byte	0x05
	.zero		1


	//   ....[6]....
        /*0168*/ 	.word	0x00000610
        /*016c*/ 	.word	0x000000ff
        /*0170*/ 	.word	0x00000018
        /*0174*/ 	.short	0x0100
        /*0176*/ 	.byte	0x05
	.zero		1


	//   ....[7]....
        /*0178*/ 	.word	0x00000620
        /*017c*/ 	.word	0x000000ff
        /*0180*/ 	.word	0x00000048
        /*0184*/ 	.short	0x0100
        /*0186*/ 	.byte	0x05
	.zero		1


	//   ....[8]....
        /*0188*/ 	.word	0x00000630
        /*018c*/ 	.word	0x000000ff
        /*0190*/ 	.word	0x00000020
        /*0194*/ 	.short	0x0100
        /*0196*/ 	.byte	0x05
	.zero		1


	//   ....[9]....
        /*0198*/ 	.word	0x00000640
        /*019c*/ 	.word	0x000000ff
        /*01a0*/ 	.word	0x00000050
        /*01a4*/ 	.short	0x0100
        /*01a6*/ 	.byte	0x05
	.zero		1


	//   ....[10]....
        /*01a8*/ 	.word	0x00000650
        /*01ac*/ 	.word	0x000000ff
        /*01b0*/ 	.word	0x00000028
        /*01b4*/ 	.short	0x0100
        /*01b6*/ 	.byte	0x05
	.zero		1


	//   ....[11]....
        /*01b8*/ 	.word	0x00000660
        /*01bc*/ 	.word	0x000000ff
        /*01c0*/ 	.word	0x00000058
        /*01c4*/ 	.short	0x0100
        /*01c6*/ 	.byte	0x05
	.zero		1


	//   ....[12]....
        /*01c8*/ 	.word	0x00000790
        /*01cc*/ 	.word	0x000000ff
        /*01d0*/ 	.word	0x00000060
        /*01d4*/ 	.short	0x0100
        /*01d6*/ 	.byte	0x07
	.zero		1


	//   ....[13]....
        /*01d8*/ 	.word	0x000007a0
        /*01dc*/ 	.word	0x000000ff
        /*01e0*/ 	.word	0x00000080
        /*01e4*/ 	.short	0x0100
        /*01e6*/ 	.byte	0x07
	.zero		1


	//   ....[14]....
        /*01e8*/ 	.word	0x000007b0
        /*01ec*/ 	.word	0x000000ff
        /*01f0*/ 	.word	0x00000068
        /*01f4*/ 	.short	0x0100
        /*01f6*/ 	.byte	0x07
	.zero		1


	//   ....[15]....
        /*01f8*/ 	.word	0x000007c0
        /*01fc*/ 	.word	0x000000ff
        /*0200*/ 	.word	0x00000088
        /*0204*/ 	.short	0x0100
        /*0206*/ 	.byte	0x07
	.zero		1


	//   ....[16]....
        /*0208*/ 	.word	0x000007d0
        /*020c*/ 	.word	0x000000ff
        /*0210*/ 	.word	0x00000070
        /*0214*/ 	.short	0x0100
        /*0216*/ 	.byte	0x07
	.zero		1


	//   ....[17]....
        /*0218*/ 	.word	0x000007e0
        /*021c*/ 	.word	0x000000ff
        /*0220*/ 	.word	0x00000090
        /*0224*/ 	.short	0x0100
        /*0226*/ 	.byte	0x07
	.zero		1


	//   ....[18]....
        /*0228*/ 	.word	0x000007f0
        /*022c*/ 	.word	0x000000ff
        /*0230*/ 	.word	0x00000078
        /*0234*/ 	.short	0x0100
        /*0236*/ 	.byte	0x07
	.zero		1


	//   ....[19]....
        /*0238*/ 	.word	0x00000800
        /*023c*/ 	.word	0x000000ff
        /*0240*/ 	.word	0x00000098
        /*0244*/ 	.short	0x0100
        /*0246*/ 	.byte	0x07
	.zero		1


	//   ....[20]....
        /*0248*/ 	.word	0x000008f0
        /*024c*/ 	.word	0x000000ff
        /*0250*/ 	.word	0x000000a0
        /*0254*/ 	.short	0x0100
        /*0256*/ 	.byte	0x05
	.zero		1


	//   ....[21]....
        /*0258*/ 	.word	0x00000900
        /*025c*/ 	.word	0x000000ff
        /*0260*/ 	.word	0x000000a8
        /*0264*/ 	.short	0x0100
        /*0266*/ 	.byte	0x05
	.zero		1


	//   ....[22]....
        /*0268*/ 	.word	0x00000a40
        /*026c*/ 	.word	0x000000ff
        /*0270*/ 	.word	0x000000b0
        /*0274*/ 	.short	0x0100
        /*0276*/ 	.byte	0x05
	.zero		1


	//   ....[23]....
        /*0278*/ 	.word	0x00000a50
        /*027c*/ 	.word	0x000000ff
        /*0280*/ 	.word	0x000000c0
        /*0284*/ 	.short	0x0100
        /*0286*/ 	.byte	0x05
	.zero		1


	//   ....[24]....
        /*0288*/ 	.word	0x00000a60
        /*028c*/ 	.word	0x000000ff
        /*0290*/ 	.word	0x000000b8
        /*0294*/ 	.short	0x0100
        /*0296*/ 	.byte	0x05
	.zero		1


	//   ....[25]....
        /*0298*/ 	.word	0x00000a70
        /*029c*/ 	.word	0x000000ff
        /*02a0*/ 	.word	0x000000c8
        /*02a4*/ 	.short	0x0100
        /*02a6*/ 	.byte	0x05
	.zero		1


	//   ....[26]....
        /*02a8*/ 	.word	0x00000ba0
        /*02ac*/ 	.word	0x000000ff
        /*02b0*/ 	.word	0x000000d0
        /*02b4*/ 	.short	0x0100
        /*02b6*/ 	.byte	0x07
	.zero		1


	//   ....[27]....
        /*02b8*/ 	.word	0x00000bb0
        /*02bc*/ 	.word	0x000000ff
        /*02c0*/ 	.word	0x000000f0
        /*02c4*/ 	.short	0x0100
        /*02c6*/ 	.byte	0x07
	.zero		1


	//   ....[28]....
        /*02c8*/ 	.word	0x00000bc0
        /*02cc*/ 	.word	0x000000ff
        /*02d0*/ 	.word	0x000000d8
        /*02d4*/ 	.short	0x0100
        /*02d6*/ 	.byte	0x07
	.zero		1


	//   ....[29]....
        /*02d8*/ 	.word	0x00000bd0
        /*02dc*/ 	.word	0x000000ff
        /*02e0*/ 	.word	0x000000f8
        /*02e4*/ 	.short	0x0100
        /*02e6*/ 	.byte	0x07
	.zero		1


	//   ....[30]....
        /*02e8*/ 	.word	0x00000be0
        /*02ec*/ 	.word	0x000000ff
        /*02f0*/ 	.word	0x000000e0
        /*02f4*/ 	.short	0x0100
        /*02f6*/ 	.byte	0x07
	.zero		1


	//   ....[31]....
        /*02f8*/ 	.word	0x00000bf0
        /*02fc*/ 	.word	0x000000ff
        /*0300*/ 	.word	0x00000100
        /*0304*/ 	.short	0x0100
        /*0306*/ 	.byte	0x07
	.zero		1


	//   ....[32]....
        /*0308*/ 	.word	0x00000c00
        /*030c*/ 	.word	0x000000ff
        /*0310*/ 	.word	0x000000e8
        /*0314*/ 	.short	0x0100
        /*0316*/ 	.byte	0x07
	.zero		1


	//   ....[33]....
        /*0318*/ 	.word	0x00000c10
        /*031c*/ 	.word	0x000000ff
        /*0320*/ 	.word	0x00000108
        /*0324*/ 	.short	0x0100
        /*0326*/ 	.byte	0x07
	.zero		1


	//   ....[34]....
        /*0328*/ 	.word	0x00000d00
        /*032c*/ 	.word	0x000000ff
        /*0330*/ 	.word	0x00000110
        /*0334*/ 	.short	0x0100
        /*0336*/ 	.byte	0x05
	.zero		1


	//   ....[35]....
        /*0338*/ 	.word	0x00000d10
        /*033c*/ 	.word	0x000000ff
        /*0340*/ 	.word	0x00000120
        /*0344*/ 	.short	0x0100
        /*0346*/ 	.byte	0x05
	.zero		1


	//   ....[36]....
        /*0348*/ 	.word	0x00000d20
        /*034c*/ 	.word	0x000000ff
        /*0350*/ 	.word	0x00000118
        /*0354*/ 	.short	0x0100
        /*0356*/ 	.byte	0x05
	.zero		1


	//   ....[37]....
        /*0358*/ 	.word	0x00000d30
        /*035c*/ 	.word	0x000000ff
        /*0360*/ 	.word	0x00000128
        /*0364*/ 	.short	0x0100
        /*0366*/ 	.byte	0x05
	.zero		1


	//   ....[38]....
        /*0368*/ 	.word	0x00001600
        /*036c*/ 	.word	0x00000003
        /*0370*/ 	.word	0x00000120
        /*0374*/ 	.short	0x010a
        /*0376*/ 	.byte	0xff
	.zero		1


	//   ....[39]....
        /*0378*/ 	.word	0x00001630
        /*037c*/ 	.word	0x00000003
        /*0380*/ 	.word	0x00000110
        /*0384*/ 	.short	0x0101
        /*0386*/ 	.byte	0xff
	.zero		1


	//   ....[40]....
        /*0388*/ 	.word	0x00001700
        /*038c*/ 	.word	0x000000ff
        /*0390*/ 	.word	0x00000030
        /*0394*/ 	.short	0x010a
        /*0396*/ 	.byte	0x08
	.zero		1


	//   ....[41]....
        /*0398*/ 	.word	0x000017a0
        /*039c*/ 	.word	0x000000ff
        /*03a0*/ 	.word	0x00000030
        /*03a4*/ 	.short	0x010a
        /*03a6*/ 	.byte	0x21
	.zero		1


	//   ....[42]....
        /*03a8*/ 	.word	0x000018f0
        /*03ac*/ 	.word	0x000000ff
        /*03b0*/ 	.word	0x00000030
        /*03b4*/ 	.short	0x010a
        /*03b6*/ 	.byte	0x08
	.zero		1


	//   ....[43]....
        /*03b8*/ 	.word	0x00001a00
        /*03bc*/ 	.word	0x000000ff
        /*03c0*/ 	.word	0x000000a8
        /*03c4*/ 	.short	0x0101
        /*03c6*/ 	.byte	0x04
	.zero		1


	//   ....[44]....
        /*03c8*/ 	.word	0x00001a20
        /*03cc*/ 	.word	0x000000ff
        /*03d0*/ 	.word	0x00000030
        /*03d4*/ 	.short	0x010a
        /*03d6*/ 	.byte	0x08
	.zero		1


	//   ....[45]....
        /*03d8*/ 	.word	0x00001aa0
        /*03dc*/ 	.word	0x000000ff
        /*03e0*/ 	.word	0x00000030
        /*03e4*/ 	.short	0x010a
        /*03e6*/ 	.byte	0x11
	.zero		1


	//   ....[46]....
        /*03e8*/ 	.word	0x00001bf0
        /*03ec*/ 	.word	0x000000ff
        /*03f0*/ 	.word	0x00000030
        /*03f4*/ 	.short	0x010a
        /*03f6*/ 	.byte	0x08
	.zero		1


	//   ....[47]....
        /*03f8*/ 	.word	0x00001d30
        /*03fc*/ 	.word	0x00000002
        /*0400*/ 	.word	0x000000b0
        /*0404*/ 	.short	0x010a
        /*0406*/ 	.byte	0xff
	.zero		1


	//   ....[48]....
        /*0408*/ 	.word	0x00001df0
        /*040c*/ 	.word	0x00000002
        /*0410*/ 	.word	0x00000000
        /*0414*/ 	.short	0x0101
        /*0416*/ 	.byte	0xff
	.zero		1


	//   ....[49]....
        /*0418*/ 	.word	0x00002350
        /*041c*/ 	.word	0x000000ff
        /*0420*/ 	.word	0x00000000
        /*0424*/ 	.short	0x010a
        /*0426*/ 	.byte	0x05
	.zero		1


	//   ....[50]....
        /*0428*/ 	.word	0x000023e0
        /*042c*/ 	.word	0x000000ff
        /*0430*/ 	.word	0x00000000
        /*0434*/ 	.short	0x010a
        /*0436*/ 	.byte	0x05
	.zero		1


	//   ....[51]....
        /*0438*/ 	.word	0x00002470
        /*043c*/ 	.word	0x000000ff
        /*0440*/ 	.word	0x00000000
        /*0444*/ 	.short	0x010a
        /*0446*/ 	.byte	0x05
	.zero		1


	//   ....[52]....
        /*0448*/ 	.word	0x00002500
        /*044c*/ 	.word	0x000000ff
        /*0450*/ 	.word	0x00000000
        /*0454*/ 	.short	0x010a
        /*0456*/ 	.byte	0x05
	.zero		1


	//   ....[53]....
        /*0458*/ 	.word	0x00002590
        /*045c*/ 	.word	0x000000ff
        /*0460*/ 	.word	0x00000000
        /*0464*/ 	.short	0x010a
        /*0466*/ 	.byte	0x05
	.zero		1


	//   ....[54]....
        /*0468*/ 	.word	0x00002630
        /*046c*/ 	.word	0x00000000
        /*0470*/ 	.word	0x00000000
        /*0474*/ 	.short	0x010a
        /*0476*/ 	.byte	0xff
	.zero		1


	//   ....[55]....
        /*0478*/ 	.word	0x00002750
        /*047c*/ 	.word	0x00000000
        /*0480*/ 	.word	0x00000110
        /*0484*/ 	.short	0x010a
        /*0486*/ 	.byte	0xff
	.zero		1


	//   ....[56]....
        /*0488*/ 	.word	0x000027b0
        /*048c*/ 	.word	0x00000004
        /*0490*/ 	.word	0x00000000
        /*0494*/ 	.short	0x0101
        /*0496*/ 	.byte	0xff
	.zero		1


	//   ....[57]....
        /*0498*/ 	.word	0x000027d0
        /*049c*/ 	.word	0x000000ff
        /*04a0*/ 	.word	0x000000c0
        /*04a4*/ 	.short	0x010a
        /*04a6*/ 	.byte	0x05
	.zero		1


	//   ....[58]....
        /*04a8*/ 	.word	0x000028f0
        /*04ac*/ 	.word	0x00000000
        /*04b0*/ 	.word	0x000000b0
        /*04b4*/ 	.short	0x010a
        /*04b6*/ 	.byte	0xff
	.zero		1


	//   ....[59]....
        /*04b8*/ 	.word	0x00002a00
        /*04bc*/ 	.word	0x00000000
        /*04c0*/ 	.word	0x00000000
        /*04c4*/ 	.short	0x0101
        /*04c6*/ 	.byte	0xff
	.zero		1


	//   ....[60]....
        /*04c8*/ 	.word	0x00002a90
        /*04cc*/ 	.word	0x000000ff
        /*04d0*/ 	.word	0x000000c0
        /*04d4*/ 	.short	0x0106
        /*04d6*/ 	.byte	0x05
	.zero		1


	//   ....[61]....
        /*04d8*/ 	.word	0x00002ab0
        /*04dc*/ 	.word	0x000000ff
        /*04e0*/ 	.word	0x000000c0
        /*04e4*/ 	.short	0x010a
        /*04e6*/ 	.byte	0x05
	.zero		1


	//   ....[62]....
        /*04e8*/ 	.word	0x00002b40
        /*04ec*/ 	.word	0x000000ff
        /*04f0*/ 	.word	0x000000c0
        /*04f4*/ 	.short	0x0106
        /*04f6*/ 	.byte	0x04
	.zero		1


	//   ....[63]....
        /*04f8*/ 	.word	0x00002b80
        /*04fc*/ 	.word	0x00000000
        /*0500*/ 	.word	0x000000c0
        /*0504*/ 	.short	0x010a
        /*0506*/ 	.byte	0xff
	.zero		1


	//   ....[64]....
        /*0508*/ 	.word	0x00003080
        /*050c*/ 	.word	0x00000000
        /*0510*/ 	.word	0x000000b0
        /*0514*/ 	.short	0x010a
        /*0516*/ 	.byte	0xff
	.zero		1


	//   ....[65]....
        /*0518*/ 	.word	0x00003180
        /*051c*/ 	.word	0x00000003
        /*0520*/ 	.word	0x00000000
        /*0524*/ 	.short	0x0101
        /*0526*/ 	.byte	0xff
	.zero		1


	//   ....[66]....
        /*0528*/ 	.word	0x00003190
        /*052c*/ 	.word	0x000000ff
        /*0530*/ 	.word	0x00000000
        /*0534*/ 	.short	0x010a
        /*0536*/ 	.byte	0x04
	.zero		1


	//   ....[67]....
        /*0538*/ 	.word	0x00003210
        /*053c*/ 	.word	0x000000ff
        /*0540*/ 	.word	0x000000f0
        /*0544*/ 	.short	0x010a
        /*0546*/ 	.byte	0x08
	.zero		1


	//   ....[68]....
        /*0548*/ 	.word	0x000032f0
        /*054c*/ 	.word	0x000000ff
        /*0550*/ 	.word	0x00000000
        /*0554*/ 	.short	0x010a
        /*0556*/ 	.byte	0x07
	.zero		1


	//   ....[69]....
        /*0558*/ 	.word	0x00003430
        /*055c*/ 	.word	0x000000ff
        /*0560*/ 	.word	0x00000000
        /*0564*/ 	.short	0x010a
        /*0566*/ 	.byte	0x04
	.zero		1


	//   ....[70]....
        /*0568*/ 	.word	0x00003620
        /*056c*/ 	.word	0x000000ff
        /*0570*/ 	.word	0x00000000
        /*0574*/ 	.short	0x010a
        /*0576*/ 	.byte	0x05
	.zero		1


	//   ....[71]....
        /*0578*/ 	.word	0x000036b0
        /*057c*/ 	.word	0x000000ff
        /*0580*/ 	.word	0x00000000
        /*0584*/ 	.short	0x010a
        /*0586*/ 	.byte	0x05
	.zero		1


	//   ....[72]....
        /*0588*/ 	.word	0x00003740
        /*058c*/ 	.word	0x000000ff
        /*0590*/ 	.word	0x00000000
        /*0594*/ 	.short	0x010a
        /*0596*/ 	.byte	0x05
	.zero		1


	//   ....[73]....
        /*0598*/ 	.word	0x000037d0
        /*059c*/ 	.word	0x000000ff
        /*05a0*/ 	.word	0x00000000
        /*05a4*/ 	.short	0x010a
        /*05a6*/ 	.byte	0x07
	.zero		1


	//   ....[74]....
        /*05a8*/ 	.word	0x00003c50
        /*05ac*/ 	.word	0x00000000
        /*05b0*/ 	.word	0x000000b0
        /*05b4*/ 	.short	0x010a
        /*05b6*/ 	.byte	0xff
	.zero		1


	//   ....[75]....
        /*05b8*/ 	.word	0x00003d10
        /*05bc*/ 	.word	0x00000000
        /*05c0*/ 	.word	0x00000000
        /*05c4*/ 	.short	0x0101
        /*05c6*/ 	.byte	0xff
	.zero		1


	//   ....[76]....
        /*05c8*/ 	.word	0x00004030
        /*05cc*/ 	.word	0x000000ff
        /*05d0*/ 	.word	0x000000a8
        /*05d4*/ 	.short	0x010a
        /*05d6*/ 	.byte	0x07
	.zero		1


	//   ....[77]....
        /*05d8*/ 	.word	0x00004220
        /*05dc*/ 	.word	0x000000ff
        /*05e0*/ 	.word	0x00000080
        /*05e4*/ 	.short	0x010a
        /*05e6*/ 	.byte	0x07
	.zero		1


	//   ....[78]....
        /*05e8*/ 	.word	0x00004390
        /*05ec*/ 	.word	0x000000ff
        /*05f0*/ 	.word	0x00000060
        /*05f4*/ 	.short	0x010b
        /*05f6*/ 	.byte	0x07
	.zero		1


	//   ....[79]....
        /*05f8*/ 	.word	0x000043a0
        /*05fc*/ 	.word	0x000000ff
        /*0600*/ 	.word	0x00000000
        /*0604*/ 	.short	0x0101
        /*0606*/ 	.byte	0x08
	.zero		1


	//   ....[80]....
        /*0608*/ 	.word	0x000043c0
        /*060c*/ 	.word	0x000000ff
        /*0610*/ 	.word	0x00000088
        /*0614*/ 	.short	0x010a
        /*0616*/ 	.byte	0x07
	.zero		1


	//   ....[81]....
        /*0618*/ 	.word	0x00004520
        /*061c*/ 	.word	0x000000ff
        /*0620*/ 	.word	0x00000068
        /*0624*/ 	.short	0x010b
        /*0626*/ 	.byte	0x07
	.zero		1


	//   ....[82]....
        /*0628*/ 	.word	0x00004530
        /*062c*/ 	.word	0x000000ff
        /*0630*/ 	.word	0x00000000
        /*0634*/ 	.short	0x0101
        /*0636*/ 	.byte	0x08
	.zero		1


	//   ....[83]....
        /*0638*/ 	.word	0x00004540
        /*063c*/ 	.word	0x000000ff
        /*0640*/ 	.word	0x00000090
        /*0644*/ 	.short	0x010a
        /*0646*/ 	.byte	0x07
	.zero		1


	//   ....[84]....
        /*0648*/ 	.word	0x000046e0
        /*064c*/ 	.word	0x000000ff
        /*0650*/ 	.word	0x00000070
        /*0654*/ 	.short	0x010b
        /*0656*/ 	.byte	0x07
	.zero		1


	//   ....[85]....
        /*0658*/ 	.word	0x00004750
        /*065c*/ 	.word	0x000000ff
        /*0660*/ 	.word	0x00000000
        /*0664*/ 	.short	0x0101
        /*0666*/ 	.byte	0x08
	.zero		1


	//   ....[86]....
        /*0668*/ 	.word	0x00004780
        /*066c*/ 	.word	0x000000ff
        /*0670*/ 	.word	0x00000098
        /*0674*/ 	.short	0x010a
        /*0676*/ 	.byte	0x07
	.zero		1


	//   ....[87]....
        /*0678*/ 	.word	0x00004990
        /*067c*/ 	.word	0x000000ff
        /*0680*/ 	.word	0x00000078
        /*0684*/ 	.short	0x010b
        /*0686*/ 	.byte	0x07
	.zero		1


	//   ....[88]....
        /*0688*/ 	.word	0x000049b0
        /*068c*/ 	.word	0x000000ff
        /*0690*/ 	.word	0x00000000
        /*0694*/ 	.short	0x0101
        /*0696*/ 	.byte	0x0d
	.zero		1


	//   ....[89]....
        /*0698*/ 	.word	0x000049e0
        /*069c*/ 	.word	0x000000ff
        /*06a0*/ 	.word	0x00000080
        /*06a4*/ 	.short	0x010a
        /*06a6*/ 	.byte	0x07
	.zero		1


	//   ....[90]....
        /*06a8*/ 	.word	0x00004a00
        /*06ac*/ 	.word	0x000000ff
        /*06b0*/ 	.word	0x00000088
        /*06b4*/ 	.short	0x010a
        /*06b6*/ 	.byte	0x07
	.zero		1


	//   ....[91]....
        /*06b8*/ 	.word	0x00004a20
        /*06bc*/ 	.word	0x000000ff
        /*06c0*/ 	.word	0x00000090
        /*06c4*/ 	.short	0x010a
        /*06c6*/ 	.byte	0x07
	.zero		1


	//   ....[92]....
        /*06c8*/ 	.word	0x00004a60
        /*06cc*/ 	.word	0x00000000
        /*06d0*/ 	.word	0x00000098
        /*06d4*/ 	.short	0x010a
        /*06d6*/ 	.byte	0xff
	.zero		1


	//   ....[93]....
        /*06d8*/ 	.word	0x00004db0
        /*06dc*/ 	.word	0x00000000
        /*06e0*/ 	.word	0x000000b0
        /*06e4*/ 	.short	0x010a
        /*06e6*/ 	.byte	0xff
	.zero		1


	//   ....[94]....
        /*06e8*/ 	.word	0x00004ec0
        /*06ec*/ 	.word	0x00000000
        /*06f0*/ 	.word	0x00000000
        /*06f4*/ 	.short	0x0101
        /*06f6*/ 	.byte	0xff
	.zero		1


	//   ....[95]....
        /*06f8*/ 	.word	0x00005910
        /*06fc*/ 	.word	0x00000000
        /*0700*/ 	.word	0x00000060
        /*0704*/ 	.short	0x010a
        /*0706*/ 	.byte	0xff
	.zero		1


	//   ....[96]....
        /*0708*/ 	.word	0x00005980
        /*070c*/ 	.word	0x0000006c
        /*0710*/ 	.word	0x000000d0
        /*0714*/ 	.short	0x010a
        /*0716*/ 	.byte	0xff
	.zero		1


	//   ....[97]....
        /*0718*/ 	.word	0x00005a60
        /*071c*/ 	.word	0x00000000
        /*0720*/ 	.word	0x00000060
        /*0724*/ 	.short	0x010a
        /*0726*/ 	.byte	0xff
	.zero		1


	//   ....[98]....
        /*0728*/ 	.word	0x00005b80
        /*072c*/ 	.word	0x00000000
        /*0730*/ 	.word	0x00000000
        /*0734*/ 	.short	0x0101
        /*0736*/ 	.byte	0xff
	.zero		1


	//   ....[99]....
        /*0738*/ 	.word	0x00005c00
        /*073c*/ 	.word	0x0000006c
        /*0740*/ 	.word	0x000000d0
        /*0744*/ 	.short	0x010a
        /*0746*/ 	.byte	0xff
	.zero		1


	//   ....[100]....
        /*0748*/ 	.word	0x00006780
        /*074c*/ 	.word	0x00000037
        /*0750*/ 	.word	0x00000060
        /*0754*/ 	.short	0x010a
        /*0756*/ 	.byte	0xff
	.zero		1


	//   ....[101]....
        /*0758*/ 	.word	0x00006830
        /*075c*/ 	.word	0x00000037
        /*0760*/ 	.word	0x00000060
        /*0764*/ 	.short	0x010a
        /*0766*/ 	.byte	0xff
	.zero		1


	//   ....[102]....
        /*0768*/ 	.word	0x00006950
        /*076c*/ 	.word	0x00000000
        /*0770*/ 	.word	0x00000000
        /*0774*/ 	.short	0x0101
        /*0776*/ 	.byte	0xff
	.zero		1


	//   ....[103]....
        /*0778*/ 	.word	0x000074c0
        /*077c*/ 	.word	0x00000049
        /*0780*/ 	.word	0x00000060
        /*0784*/ 	.short	0x010a
        /*0786*/ 	.byte	0xff
	.zero		1


	//   ....[104]....
        /*0788*/ 	.word	0x00007570
        /*078c*/ 	.word	0x00000049
        /*0790*/ 	.word	0x00000060
        /*0794*/ 	.short	0x010a
        /*0796*/ 	.byte	0xff
	.zero		1


	//   ....[105]....
        /*0798*/ 	.word	0x00007690
        /*079c*/ 	.word	0x00000002
        /*07a0*/ 	.word	0x00000000
        /*07a4*/ 	.short	0x0101
        /*07a6*/ 	.byte	0xff
	.zero		1


	//   ....[106]....
        /*07a8*/ 	.word	0x00008230
        /*07ac*/ 	.word	0x0000004c
        /*07b0*/ 	.word	0x00000060
        /*07b4*/ 	.short	0x010a
        /*07b6*/ 	.byte	0xff
	.zero		1


	//   ....[107]....
        /*07b8*/ 	.word	0x000082e0
        /*07bc*/ 	.word	0x0000004c
        /*07c0*/ 	.word	0x00000060
        /*07c4*/ 	.short	0x010a
        /*07c6*/ 	.byte	0xff
	.zero		1


	//   ....[108]....
        /*07c8*/ 	.word	0x00008400
        /*07cc*/ 	.word	0x00000000
        /*07d0*/ 	.word	0x00000000
        /*07d4*/ 	.short	0x0101
        /*07d6*/ 	.byte	0xff
	.zero		1


	//   ....[109]....
        /*07d8*/ 	.word	0x000087b0
        /*07dc*/ 	.word	0x000000ff
        /*07e0*/ 	.word	0x00000000
        /*07e4*/ 	.short	0x0101
        /*07e6*/ 	.byte	0x05
	.zero		1


	//   ....[110]....
        /*07e8*/ 	.word	0x000090f0
        /*07ec*/ 	.word	0x00000003
        /*07f0*/ 	.word	0x00000120
        /*07f4*/ 	.short	0x010a
        /*07f6*/ 	.byte	0xff
	.zero		1


	//   ....[111]....
        /*07f8*/ 	.word	0x00009150
        /*07fc*/ 	.word	0x00000002
        /*0800*/ 	.word	0x00000030
        /*0804*/ 	.short	0x010a
        /*0806*/ 	.byte	0xff
	.zero		1


	//   ....[112]....
        /*0808*/ 	.word	0x000091b0
        /*080c*/ 	.word	0x00000002
        /*0810*/ 	.word	0x00000030
        /*0814*/ 	.short	0x010a
        /*0816*/ 	.byte	0xff
	.zero		1


	//   ....[113]....
        /*0818*/ 	.word	0x00009200
        /*081c*/ 	.word	0x00000002
        /*0820*/ 	.word	0x000000b0
        /*0824*/ 	.short	0x010a
        /*0826*/ 	.byte	0xff
	.zero		1


	//   ....[114]....
        /*0828*/ 	.word	0x00009260
        /*082c*/ 	.word	0x00000000
        /*0830*/ 	.word	0x00000000
        /*0834*/ 	.short	0x010a
        /*0836*/ 	.byte	0xff
	.zero		1


	//   ....[115]....
        /*0838*/ 	.word	0x000092c0
        /*083c*/ 	.word	0x00000000
        /*0840*/ 	.word	0x00000000
        /*0844*/ 	.short	0x010a
        /*0846*/ 	.byte	0xff
	.zero		1


	//   ....[116]....
        /*0848*/ 	.word	0x00009320
        /*084c*/ 	.word	0x00000000
        /*0850*/ 	.word	0x00000000
        /*0854*/ 	.short	0x010a
        /*0856*/ 	.byte	0xff
	.zero		1


	//   ....[117]....
        /*0858*/ 	.word	0x00009380
        /*085c*/ 	.word	0x00000000
        /*0860*/ 	.word	0x00000000
        /*0864*/ 	.short	0x010a
        /*0866*/ 	.byte	0xff
	.zero		1


	//   ....[118]....
        /*0868*/ 	.word	0x000093e0
        /*086c*/ 	.word	0x00000000
        /*0870*/ 	.word	0x00000000
        /*0874*/ 	.short	0x010a
        /*0876*/ 	.byte	0xff
	.zero		1


	//   ....[119]....
        /*0878*/ 	.word	0x00009430
        /*087c*/ 	.word	0x00000000
        /*0880*/ 	.word	0x00000110
        /*0884*/ 	.short	0x010a
        /*0886*/ 	.byte	0xff
	.zero		1


	//   ....[120]....
        /*0888*/ 	.word	0x00009490
        /*088c*/ 	.word	0x00000000
        /*0890*/ 	.word	0x000000c0
        /*0894*/ 	.short	0x010a
        /*0896*/ 	.byte	0xff
	.zero		1


	//   ....[121]....
        /*0898*/ 	.word	0x000094e0
        /*089c*/ 	.word	0x00000000
        /*08a0*/ 	.word	0x000000b0
        /*08a4*/ 	.short	0x010a
        /*08a6*/ 	.byte	0xff
	.zero		1


	//   ....[122]....
        /*08a8*/ 	.word	0x00009540
        /*08ac*/ 	.word	0x00000000
        /*08b0*/ 	.word	0x000000c0
        /*08b4*/ 	.short	0x010a
        /*08b6*/ 	.byte	0xff
	.zero		1


	//   ....[123]....
        /*08b8*/ 	.word	0x00009590
        /*08bc*/ 	.word	0x00000000
        /*08c0*/ 	.word	0x000000b0
        /*08c4*/ 	.short	0x010a
        /*08c6*/ 	.byte	0xff
	.zero		1


	//   ....[124]....
        /*08c8*/ 	.word	0x000095f0
        /*08cc*/ 	.word	0x00000003
        /*08d0*/ 	.word	0x000000f0
        /*08d4*/ 	.short	0x010a
        /*08d6*/ 	.byte	0xff
	.zero		1


	//   ....[125]....
        /*08d8*/ 	.word	0x00009650
        /*08dc*/ 	.word	0x00000000
        /*08e0*/ 	.word	0x00000000
        /*08e4*/ 	.short	0x010a
        /*08e6*/ 	.byte	0xff
	.zero		1


	//   ....[126]....
        /*08e8*/ 	.word	0x000096b0
        /*08ec*/ 	.word	0x00000000
        /*08f0*/ 	.word	0x00000000
        /*08f4*/ 	.short	0x010a
        /*08f6*/ 	.byte	0xff
	.zero		1


	//   ....[127]....
        /*08f8*/ 	.word	0x00009710
        /*08fc*/ 	.word	0x00000000
        /*0900*/ 	.word	0x00000000
        /*0904*/ 	.short	0x010a
        /*0906*/ 	.byte	0xff
	.zero		1


	//   ....[128]....
        /*0908*/ 	.word	0x00009770
        /*090c*/ 	.word	0x00000000
        /*0910*/ 	.word	0x00000000
        /*0914*/ 	.short	0x010a
        /*0916*/ 	.byte	0xff
	.zero		1


	//   ....[129]....
        /*0918*/ 	.word	0x000097d0
        /*091c*/ 	.word	0x00000000
        /*0920*/ 	.word	0x00000000
        /*0924*/ 	.short	0x010a
        /*0926*/ 	.byte	0xff
	.zero		1


	//   ....[130]....
        /*0928*/ 	.word	0x00009820
        /*092c*/ 	.word	0x00000000
        /*0930*/ 	.word	0x000000b0
        /*0934*/ 	.short	0x010a
        /*0936*/ 	.byte	0xff
	.zero		1


	//   ....[131]....
        /*0938*/ 	.word	0x00009880
        /*093c*/ 	.word	0x00000000
        /*0940*/ 	.word	0x000000a8
        /*0944*/ 	.short	0x010a
        /*0946*/ 	.byte	0xff
	.zero		1


	//   ....[132]....
        /*0948*/ 	.word	0x000098e0
        /*094c*/ 	.word	0x00000003
        /*0950*/ 	.word	0x00000080
        /*0954*/ 	.short	0x010a
        /*0956*/ 	.byte	0xff
	.zero		1


	//   ....[133]....
        /*0958*/ 	.word	0x00009940
        /*095c*/ 	.word	0x00000003
        /*0960*/ 	.word	0x00000088
        /*0964*/ 	.short	0x010a
        /*0966*/ 	.byte	0xff
	.zero		1


	//   ....[134]....
        /*0968*/ 	.word	0x000099a0
        /*096c*/ 	.word	0x00000003
        /*0970*/ 	.word	0x00000090
        /*0974*/ 	.short	0x010a
        /*0976*/ 	.byte	0xff
	.zero		1


	//   ....[135]....
        /*0978*/ 	.word	0x00009a00
        /*097c*/ 	.word	0x00000003
        /*0980*/ 	.word	0x00000098
        /*0984*/ 	.short	0x010a
        /*0986*/ 	.byte	0xff
	.zero		1


	//   ....[136]....
        /*0988*/ 	.word	0x00009a60
        /*098c*/ 	.word	0x00000000
        /*0990*/ 	.word	0x00000080
        /*0994*/ 	.short	0x010a
        /*0996*/ 	.byte	0xff
	.zero		1


	//   ....[137]....
        /*0998*/ 	.word	0x00009ac0
        /*099c*/ 	.word	0x00000000
        /*09a0*/ 	.word	0x00000088
        /*09a4*/ 	.short	0x010a
        /*09a6*/ 	.byte	0xff
	.zero		1


	//   ....[138]....
        /*09a8*/ 	.word	0x00009b20
        /*09ac*/ 	.word	0x00000000
        /*09b0*/ 	.word	0x00000090
        /*09b4*/ 	.short	0x010a
        /*09b6*/ 	.byte	0xff
	.zero		1


	//   ....[139]....
        /*09b8*/ 	.word	0x00009b70
        /*09bc*/ 	.word	0x00000000
        /*09c0*/ 	.word	0x000000b0
        /*09c4*/ 	.short	0x010a
        /*09c6*/ 	.byte	0xff
	.zero		1


	//   ....[140]....
        /*09c8*/ 	.word	0x00009bc0
        /*09cc*/ 	.word	0x00000000
        /*09d0*/ 	.word	0x00000060
        /*09d4*/ 	.short	0x010a
        /*09d6*/ 	.byte	0xff
	.zero		1


	//   ....[141]....
        /*09d8*/ 	.word	0x00009c10
        /*09dc*/ 	.word	0x0000006c
        /*09e0*/ 	.word	0x000000d0
        /*09e4*/ 	.short	0x010a
        /*09e6*/ 	.byte	0xff
	.zero		1


	//   ....[142]....
        /*09e8*/ 	.word	0x00009c60
        /*09ec*/ 	.word	0x00000037
        /*09f0*/ 	.word	0x00000060
        /*09f4*/ 	.short	0x010a
        /*09f6*/ 	.byte	0xff
	.zero		1


	//   ....[143]....
        /*09f8*/ 	.word	0x00009cb0
        /*09fc*/ 	.word	0x00000049
        /*0a00*/ 	.word	0x00000060
        /*0a04*/ 	.short	0x010a
        /*0a06*/ 	.byte	0xff
	.zero		1


	//   ....[144]....
        /*0a08*/ 	.word	0x00009d00
        /*0a0c*/ 	.word	0x0000004c
        /*0a10*/ 	.word	0x00000060
        /*0a14*/ 	.short	0x010a
        /*0a16*/ 	.byte	0xff
	.zero		1


	//----- nvinfo : EIATTR_NUM_MBARRIERS
	.align		4
.L_48:
        /*0a18*/ 	.byte	0x03, 0x38
        /*0a1a*/ 	.short	0x0026


	//----- nvinfo : EIATTR_EXIT_INSTR_OFFSETS
	.align		4
        /*0a1c*/ 	.byte	0x04, 0x1c
        /*0a1e*/ 	.short	(.L_50 - .L_49)


	//   ....[0]....
.L_49:
        /*0a20*/ 	.word	0x00002660


	//   ....[1]....
        /*0a24*/ 	.word	0x00002b50


	//   ....[2]....
        /*0a28*/ 	.word	0x00002bb0


	//   ....[3]....
        /*0a2c*/ 	.word	0x00003a30


	//   ....[4]....
        /*0a30*/ 	.word	0x00004a90


	//   ....[5]....
        /*0a34*/ 	.word	0x00004ad0


	//   ....[6]....
        /*0a38*/ 	.word	0x000090e0


	//----- nvinfo : EIATTR_MAX_THREADS
	.align		4
.L_50:
        /*0a3c*/ 	.byte	0x04, 0x05
        /*0a3e*/ 	.short	(.L_52 - .L_51)
.L_51:
        /*0a40*/ 	.word	0x00000100
        /*0a44*/ 	.word	0x00000001
        /*0a48*/ 	.word	0x00000001


	//----- nvinfo : EIATTR_CRS_STACK_SIZE
	.align		4
.L_52:
        /*0a4c*/ 	.byte	0x04, 0x1e
        /*0a4e*/ 	.short	(.L_54 - .L_53)
.L_53:
        /*0a50*/ 	.word	0x00000000


	//----- nvinfo : EIATTR_CBANK_PARAM_SIZE
	.align		4
.L_54:
        /*0a54*/ 	.byte	0x03, 0x19
        /*0a56*/ 	.short	0x0800


	//----- nvinfo : EIATTR_PARAM_CBANK
	.align		4
        /*0a58*/ 	.byte	0x04, 0x0a
        /*0a5a*/ 	.short	(.L_56 - .L_55)
	.align		4
.L_55:
        /*0a5c*/ 	.word	index@(.nv.constant0._ZN7cutlass13device_kernelINS_4gemm6kernel13GemmUniversalIN4cute5tupleIJiiiiEEENS1_10collective13CollectiveMmaINS1_35MainloopSm100TmaUmmaWarpSpecializedILi6ELi2ELi4ENS5_IJNS4_1CILi1EEESB_SB_EEEEENS5_IJNSA_ILi64EEENSA_ILi256EEESE_EEEaNS5_IJlSB_lEEEaSH_NS4_8TiledMMAINS4_8MMA_AtomIJNS4_15SM100_MMA_S8_SSIaaiLi64ELi256ELNS4_4UMMA5MajorE0ELSM_0ELNSL_8SaturateE0EEEEEENS4_6LayoutISC_NS5_IJNSA_ILi0EEESR_SR_EEEEENS5_IJNS4_10UnderscoreESU_SU_EEEEENS4_13SM90_TMA_LOADENS4_14ComposedLayoutINS4_7SwizzleILi2ELi4ELi3EEENS4_18smem_ptr_flag_bitsILi8EEENSQ_INS5_IJNSA_ILi8EEESE_EEENS5_IJSE_SB_EEEEEEEvNS4_8identityESX_S17_vS18_EENS_8epilogue10collective18CollectiveEpilogueINS1A_23Sm100TmaWarpSpecializedILi4ELi2ELi32ELb0ELb0EEEJSG_NS5_IJNSQ_ISE_SB_EES1F_EEEaSH_aSH_NS1A_6fusion15FusionCallbacksIS1E_NS1H_17LinearCombinationIaiaiLNS_15FloatRoundStyleE2EEESG_S1G_JEEENS4_5SM1004TMEM4LOAD26SM100_TMEM_LOAD_16dp32b32xESX_S17_NS4_39AutoVectorizingCopyWithAssumedAlignmentILi128EEENS4_14SM90_TMA_STOREES17_S1S_S1S_EEEvvEEEEvNT_6ParamsE)
        /*0a60*/ 	.short	0x0380
        /*0a62*/ 	.short	0x0800


	//----- nvinfo : EIATTR_SW_WAR
	.align		4
.L_56:
        /*0a64*/ 	.byte	0x04, 0x36
        /*0a66*/ 	.short	(.L_58 - .L_57)
.L_57:
        /*0a68*/ 	.word	0x00000008
.L_58:


//--------------------- .nv.callgraph             --------------------------
	.section	.nv.callgraph,"",@"SHT_CUDA_CALLGRAPH"
	.align	4
	.sectionentsize	8
	.align		4
        /*0000*/ 	.word	0x00000000
	.align		4
        /*0004*/ 	.word	0xffffffff
	.align		4
        /*0008*/ 	.word	index@(_ZN7cutlass13device_kernelINS_4gemm6kernel13GemmUniversalIN4cute5tupleIJiiiiEEENS1_10collective13CollectiveMmaINS1_35MainloopSm100TmaUmmaWarpSpecializedILi6ELi2ELi4ENS5_IJNS4_1CILi1EEESB_SB_EEEEENS5_IJNSA_ILi64EEENSA_ILi256EEESE_EEEaNS5_IJlSB_lEEEaSH_NS4_8TiledMMAINS4_8MMA_AtomIJNS4_15SM100_MMA_S8_SSIaaiLi64ELi256ELNS4_4UMMA5MajorE0ELSM_0ELNSL_8SaturateE0EEEEEENS4_6LayoutISC_NS5_IJNSA_ILi0EEESR_SR_EEEEENS5_IJNS4_10UnderscoreESU_SU_EEEEENS4_13SM90_TMA_LOADENS4_14ComposedLayoutINS4_7SwizzleILi2ELi4ELi3EEENS4_18smem_ptr_flag_bitsILi8EEENSQ_INS5_IJNSA_ILi8EEESE_EEENS5_IJSE_SB_EEEEEEEvNS4_8identityESX_S17_vS18_EENS_8epilogue10collective18CollectiveEpilogueINS1A_23Sm100TmaWarpSpecializedILi4ELi2ELi32ELb0ELb0EEEJSG_NS5_IJNSQ_ISE_SB_EES1F_EEEaSH_aSH_NS1A_6fusion15FusionCallbacksIS1E_NS1H_17LinearCombinationIaiaiLNS_15FloatRoundStyleE2EEESG_S1G_JEEENS4_5SM1004TMEM4LOAD26SM100_TMEM_LOAD_16dp32b32xESX_S17_NS4_39AutoVectorizingCopyWithAssumedAlignmentILi128EEENS4_14SM90_TMA_STOREES17_S1S_S1S_EEEvvEEEEvNT_6ParamsE)
	.align		4
        /*000c*/ 	.word	index@(__assertfail)
	.align		4
        /*0010*/ 	.word	0x00000000
	.align		4
        /*0014*/ 	.word	0xfffffffe
	.align		4
        /*0018*/ 	.word	0x00000000
	.align		4
        /*001c*/ 	.word	0xfffffffd
	.align		4
        /*0020*/ 	.word	0x00000000
	.align		4
        /*0024*/ 	.word	0xfffffffc


//--------------------- .nv.constant4             --------------------------
	.section	.nv.constant4,"a",@progbits
	.align	8
	.align		8
.nv.constant4:
        /*0000*/ 	.dword	__assertfail
	.align		8
        /*0008*/ 	.dword	__unnamed_1
	.align		8
        /*0010*/ 	.dword	__unnamed_2
	.align		8
        /*0018*/ 	.dword	__unnamed_3
	.align		8
        /*0020*/ 	.dword	_ZN40_INTERNAL_cd58bcc2_4_k_cu_a0430090_320104cuda3std3__45__cpo5beginE
	.align		8
        /*0028*/ 	.dword	_ZN40_INTERNAL_cd58bcc2_4_k_cu_a0430090_320104cuda3std3__45__cpo3endE
	.align		8
        /*0030*/ 	.dword	_ZN40_INTERNAL_cd58bcc2_4_k_cu_a0430090_320104cuda3std3__45__cpo6cbeginE
	.align		8
        /*0038*/ 	.dword	_ZN40_INTERNAL_cd58bcc2_4_k_cu_a0430090_320104cuda3std3__45__cpo4cendE
	.align		8
        /*0040*/ 	.dword	_ZN40_INTERNAL_cd58bcc2_4_k_cu_a0430090_320104cuda3std3__442_GLOBAL__N__cd58bcc2_4_k_cu_a0430090_320106ignoreE
	.align		8
        /*0048*/ 	.dword	_ZN40_INTERNAL_cd58bcc2_4_k_cu_a0430090_320104cuda3std3__419piecewise_constructE
	.align		8
        /*0050*/ 	.dword	_ZN40_INTERNAL_cd58bcc2_4_k_cu_a0430090_320104cuda3std3__48in_placeE
	.align		8
        /*0058*/ 	.dword	_ZN40_INTERNAL_cd58bcc2_4_k_cu_a0430090_320104cuda3std6ranges3__45__cpo4swapE
	.align		8
        /*0060*/ 	.dword	_ZN40_INTERNAL_cd58bcc2_4_k_cu_a0430090_320104cuda3std6ranges3__45__cpo9iter_moveE
	.align		8
        /*0068*/ 	.dword	_ZN40_INTERNAL_cd58bcc2_4_k_cu_a0430090_320104cute7productE
	.align		8
        /*0070*/ 	.dword	_ZN40_INTERNAL_cd58bcc2_4_k_cu_a0430090_320104cute1_E
	.align		8
        /*0078*/ 	.dword	$str$25
	.align		8
        /*0080*/ 	.dword	$str$26
	.align		8
        /*0088*/ 	.dword	$str$27
	.align		8
        /*0090*/ 	.dword	$str$28


//--------------------- .text._ZN7cutlass13device_kernelINS_4gemm6kernel13GemmUniversalIN4cute5tupleIJiiiiEEENS1_10collective13CollectiveMmaINS1_35MainloopSm100TmaUmmaWarpSpecializedILi6ELi2ELi4ENS5_IJNS4_1CILi1EEESB_SB_EEEEENS5_IJNSA_ILi64EEENSA_ILi256EEESE_EEEaNS5_IJlSB_lEEEaSH_NS4_8TiledMMAINS4_8MMA_AtomIJNS4_15SM100_MMA_S8_SSIaaiLi64ELi256ELNS4_4UMMA5MajorE0ELSM_0ELNSL_8SaturateE0EEEEEENS4_6LayoutISC_NS5_IJNSA_ILi0EEESR_SR_EEEEENS5_IJNS4_10UnderscoreESU_SU_EEEEENS4_13SM90_TMA_LOADENS4_14ComposedLayoutINS4_7SwizzleILi2ELi4ELi3EEENS4_18smem_ptr_flag_bitsILi8EEENSQ_INS5_IJNSA_ILi8EEESE_EEENS5_IJSE_SB_EEEEEEEvNS4_8identityESX_S17_vS18_EENS_8epilogue10collective18CollectiveEpilogueINS1A_23Sm100TmaWarpSpecializedILi4ELi2ELi32ELb0ELb0EEEJSG_NS5_IJNSQ_ISE_SB_EES1F_EEEaSH_aSH_NS1A_6fusion15FusionCallbacksIS1E_NS1H_17LinearCombinationIaiaiLNS_15FloatRoundStyleE2EEESG_S1G_JEEENS4_5SM1004TMEM4LOAD26SM100_TMEM_LOAD_16dp32b32xESX_S17_NS4_39AutoVectorizingCopyWithAssumedAlignmentILi128EEENS4_14SM90_TMA_STOREES17_S1S_S1S_EEEvvEEEEvNT_6ParamsE --------------------------
	.section	.text._ZN7cutlass13device_kernelINS_4gemm6kernel13GemmUniversalIN4cute5tupleIJiiiiEEENS1_10collective13CollectiveMmaINS1_35MainloopSm100TmaUmmaWarpSpecializedILi6ELi2ELi4ENS5_IJNS4_1CILi1EEESB_SB_EEEEENS5_IJNSA_ILi64EEENSA_ILi256EEESE_EEEaNS5_IJlSB_lEEEaSH_NS4_8TiledMMAINS4_8MMA_AtomIJNS4_15SM100_MMA_S8_SSIaaiLi64ELi256ELNS4_4UMMA5MajorE0ELSM_0ELNSL_8SaturateE0EEEEEENS4_6LayoutISC_NS5_IJNSA_ILi0EEESR_SR_EEEEENS5_IJNS4_10UnderscoreESU_SU_EEEEENS4_13SM90_TMA_LOADENS4_14ComposedLayoutINS4_7SwizzleILi2ELi4ELi3EEENS4_18smem_ptr_flag_bitsILi8EEENSQ_INS5_IJNSA_ILi8EEESE_EEENS5_IJSE_SB_EEEEEEEvNS4_8identityESX_S17_vS18_EENS_8epilogue10collective18CollectiveEpilogueINS1A_23Sm100TmaWarpSpecializedILi4ELi2ELi32ELb0ELb0EEEJSG_NS5_IJNSQ_ISE_SB_EES1F_EEEaSH_aSH_NS1A_6fusion15FusionCallbacksIS1E_NS1H_17LinearCombinationIaiaiLNS_15FloatRoundStyleE2EEESG_S1G_JEEENS4_5SM1004TMEM4LOAD26SM100_TMEM_LOAD_16dp32b32xESX_S17_NS4_39AutoVectorizingCopyWithAssumedAlignmentILi128EEENS4_14SM90_TMA_STOREES17_S1S_S1S_EEEvvEEEEvNT_6ParamsE,"ax",@progbits
	.align	128
.text._ZN7cutlass13device_kernelINS_4gemm6kernel13GemmUniversalIN4cute5tupleIJiiiiEEENS1_10collective13CollectiveMmaINS1_35MainloopSm100TmaUmmaWarpSpecializedILi6ELi2ELi4ENS5_IJNS4_1CILi1EEESB_SB_EEEEENS5_IJNSA_ILi64EEENSA_ILi256EEESE_EEEaNS5_IJlSB_lEEEaSH_NS4_8TiledMMAINS4_8MMA_AtomIJNS4_15SM100_MMA_S8_SSIaaiLi64ELi256ELNS4_4UMMA5MajorE0ELSM_0ELNSL_8SaturateE0EEEEEENS4_6LayoutISC_NS5_IJNSA_ILi0EEESR_SR_EEEEENS5_IJNS4_10UnderscoreESU_SU_EEEEENS4_13SM90_TMA_LOADENS4_14ComposedLayoutINS4_7SwizzleILi2ELi4ELi3EEENS4_18smem_ptr_flag_bitsILi8EEENSQ_INS5_IJNSA_ILi8EEESE_EEENS5_IJSE_SB_EEEEEEEvNS4_8identityESX_S17_vS18_EENS_8epilogue10collective18CollectiveEpilogueINS1A_23Sm100TmaWarpSpecializedILi4ELi2ELi32ELb0ELb0EEEJSG_NS5_IJNSQ_ISE_SB_EES1F_EEEaSH_aSH_NS1A_6fusion15FusionCallbacksIS1E_NS1H_17LinearCombinationIaiaiLNS_15FloatRoundStyleE2EEESG_S1G_JEEENS4_5SM1004TMEM4LOAD26SM100_TMEM_LOAD_16dp32b32xESX_S17_NS4_39AutoVectorizingCopyWithAssumedAlignmentILi128EEENS4_14SM90_TMA_STOREES17_S1S_S1S_EEEvvEEEEvNT_6ParamsE:
        .type           _ZN7cutlass13device_kernelINS_4gemm6kernel13GemmUniversalIN4cute5tupleIJiiiiEEENS1_10collective13CollectiveMmaINS1_35MainloopSm100TmaUmmaWarpSpecializedILi6ELi2ELi4ENS5_IJNS4_1CILi1EEESB_SB_EEEEENS5_IJNSA_ILi64EEENSA_ILi256EEESE_EEEaNS5_IJlSB_lEEEaSH_NS4_8TiledMMAINS4_8MMA_AtomIJNS4_15SM100_MMA_S8_SSIaaiLi64ELi256ELNS4_4UMMA5MajorE0ELSM_0ELNSL_8SaturateE0EEEEEENS4_6LayoutISC_NS5_IJNSA_ILi0EEESR_SR_EEEEENS5_IJNS4_10UnderscoreESU_SU_EEEEENS4_13SM90_TMA_LOADENS4_14ComposedLayoutINS4_7SwizzleILi2ELi4ELi3EEENS4_18smem_ptr_flag_bitsILi8EEENSQ_INS5_IJNSA_ILi8EEESE_EEENS5_IJSE_SB_EEEEEEEvNS4_8identityESX_S17_vS18_EENS_8epilogue10collective18CollectiveEpilogueINS1A_23Sm100TmaWarpSpecializedILi4ELi2ELi32ELb0ELb0EEEJSG_NS5_IJNSQ_ISE_SB_EES1F_EEEaSH_aSH_NS1A_6fusion15FusionCallbacksIS1E_NS1H_17LinearCombinationIaiaiLNS_15FloatRoundStyleE2EEESG_S1G_JEEENS4_5SM1004TMEM4LOAD26SM100_TMEM_LOAD_16dp32b32xESX_S17_NS4_39AutoVectorizingCopyWithAssumedAlignmentILi128EEENS4_14SM90_TMA_STOREES17_S1S_S1S_EEEvvEEEEvNT_6ParamsE,@function
        .size           _ZN7cutlass13device_kernelINS_4gemm6kernel13GemmUniversalIN4cute5tupleIJiiiiEEENS1_10collective13CollectiveMmaINS1_35MainloopSm100TmaUmmaWarpSpecializedILi6ELi2ELi4ENS5_IJNS4_1CILi1EEESB_SB_EEEEENS5_IJNSA_ILi64EEENSA_ILi256EEESE_EEEaNS5_IJlSB_lEEEaSH_NS4_8TiledMMAINS4_8MMA_AtomIJNS4_15SM100_MMA_S8_SSIaaiLi64ELi256ELNS4_4UMMA5MajorE0ELSM_0ELNSL_8SaturateE0EEEEEENS4_6LayoutISC_NS5_IJNSA_ILi0EEESR_SR_EEEEENS5_IJNS4_10UnderscoreESU_SU_EEEEENS4_13SM90_TMA_LOADENS4_14ComposedLayoutINS4_7SwizzleILi2ELi4ELi3EEENS4_18smem_ptr_flag_bitsILi8EEENSQ_INS5_IJNSA_ILi8EEESE_EEENS5_IJSE_SB_EEEEEEEvNS4_8identityESX_S17_vS18_EENS_8epilogue10collective18CollectiveEpilogueINS1A_23Sm100TmaWarpSpecializedILi4ELi2ELi32ELb0ELb0EEEJSG_NS5_IJNSQ_ISE_SB_EES1F_EEEaSH_aSH_NS1A_6fusion15FusionCallbacksIS1E_NS1H_17LinearCombinationIaiaiLNS_15FloatRoundStyleE2EEESG_S1G_JEEENS4_5SM1004TMEM4LOAD26SM100_TMEM_LOAD_16dp32b32xESX_S17_NS4_39AutoVectorizingCopyWithAssumedAlignmentILi128EEENS4_14SM90_TMA_STOREES17_S1S_S1S_EEEvvEEEEvNT_6ParamsE,(.L_x_176 - _ZN7cutlass13device_kernelINS_4gemm6kernel13GemmUniversalIN4cute5tupleIJiiiiEEENS1_10collective13CollectiveMmaINS1_35MainloopSm100TmaUmmaWarpSpecializedILi6ELi2ELi4ENS5_IJNS4_1CILi1EEESB_SB_EEEEENS5_IJNSA_ILi64EEENSA_ILi256EEESE_EEEaNS5_IJlSB_lEEEaSH_NS4_8TiledMMAINS4_8MMA_AtomIJNS4_15SM100_MMA_S8_SSIaaiLi64ELi256ELNS4_4UMMA5MajorE0ELSM_0ELNSL_8SaturateE0EEEEEENS4_6LayoutISC_NS5_IJNSA_ILi0EEESR_SR_EEEEENS5_IJNS4_10UnderscoreESU_SU_EEEEENS4_13SM90_TMA_LOADENS4_14ComposedLayoutINS4_7SwizzleILi2ELi4ELi3EEENS4_18smem_ptr_flag_bitsILi8EEENSQ_INS5_IJNSA_ILi8EEESE_EEENS5_IJSE_SB_EEEEEEEvNS4_8identityESX_S17_vS18_EENS_8epilogue10collective18CollectiveEpilogueINS1A_23Sm100TmaWarpSpecializedILi4ELi2ELi32ELb0ELb0EEEJSG_NS5_IJNSQ_ISE_SB_EES1F_EEEaSH_aSH_NS1A_6fusion15FusionCallbacksIS1E_NS1H_17LinearCombinationIaiaiLNS_15FloatRoundStyleE2EEESG_S1G_JEEENS4_5SM1004TMEM4LOAD26SM100_TMEM_LOAD_16dp32b32xESX_S17_NS4_39AutoVectorizingCopyWithAssumedAlignmentILi128EEENS4_14SM90_TMA_STOREES17_S1S_S1S_EEEvvEEEEvNT_6ParamsE)
        .other          _ZN7cutlass13device_kernelINS_4gemm6kernel13GemmUniversalIN4cute5tupleIJiiiiEEENS1_10collective13CollectiveMmaINS1_35MainloopSm100TmaUmmaWarpSpecializedILi6ELi2ELi4ENS5_IJNS4_1CILi1EEESB_SB_EEEEENS5_IJNSA_ILi64EEENSA_ILi256EEESE_EEEaNS5_IJlSB_lEEEaSH_NS4_8TiledMMAINS4_8MMA_AtomIJNS4_15SM100_MMA_S8_SSIaaiLi64ELi256ELNS4_4UMMA5MajorE0ELSM_0ELNSL_8SaturateE0EEEEEENS4_6LayoutISC_NS5_IJNSA_ILi0EEESR_SR_EEEEENS5_IJNS4_10UnderscoreESU_SU_EEEEENS4_13SM90_TMA_LOADENS4_14ComposedLayoutINS4_7SwizzleILi2ELi4ELi3EEENS4_18smem_ptr_flag_bitsILi8EEENSQ_INS5_IJNSA_ILi8EEESE_EEENS5_IJSE_SB_EEEEEEEvNS4_8identityESX_S17_vS18_EENS_8epilogue10collective18CollectiveEpilogueINS1A_23Sm100TmaWarpSpecializedILi4ELi2ELi32ELb0ELb0EEEJSG_NS5_IJNSQ_ISE_SB_EES1F_EEEaSH_aSH_NS1A_6fusion15FusionCallbacksIS1E_NS1H_17LinearCombinationIaiaiLNS_15FloatRoundStyleE2EEESG_S1G_JEEENS4_5SM1004TMEM4LOAD26SM100_TMEM_LOAD_16dp32b32xESX_S17_NS4_39AutoVectorizingCopyWithAssumedAlignmentILi128EEENS4_14SM90_TMA_STOREES17_S1S_S1S_EEEvvEEEEvNT_6ParamsE,@"STO_CUDA_ENTRY STV_DEFAULT"
_ZN7cutlass13device_kernelINS_4gemm6kernel13GemmUniversalIN4cute5tupleIJiiiiEEENS1_10collective13CollectiveMmaINS1_35MainloopSm100TmaUmmaWarpSpecializedILi6ELi2ELi4ENS5_IJNS4_1CILi1EEESB_SB_EEEEENS5_IJNSA_ILi64EEENSA_ILi256EEESE_EEEaNS5_IJlSB_lEEEaSH_NS4_8TiledMMAINS4_8MMA_AtomIJNS4_15SM100_MMA_S8_SSIaaiLi64ELi256ELNS4_4UMMA5MajorE0ELSM_0ELNSL_8SaturateE0EEEEEENS4_6LayoutISC_NS5_IJNSA_ILi0EEESR_SR_EEEEENS5_IJNS4_10UnderscoreESU_SU_EEEEENS4_13SM90_TMA_LOADENS4_14ComposedLayoutINS4_7SwizzleILi2ELi4ELi3EEENS4_18smem_ptr_flag_bitsILi8EEENSQ_INS5_IJNSA_ILi8EEESE_EEENS5_IJSE_SB_EEEEEEEvNS4_8identityESX_S17_vS18_EENS_8epilogue10collective18CollectiveEpilogueINS1A_23Sm100TmaWarpSpecializedILi4ELi2ELi32ELb0ELb0EEEJSG_NS5_IJNSQ_ISE_SB_EES1F_EEEaSH_aSH_NS1A_6fusion15FusionCallbacksIS1E_NS1H_17LinearCombinationIaiaiLNS_15FloatRoundStyleE2EEESG_S1G_JEEENS4_5SM1004TMEM4LOAD26SM100_TMEM_LOAD_16dp32b32xESX_S17_NS4_39AutoVectorizingCopyWithAssumedAlignmentILi128EEENS4_14SM90_TMA_STOREES17_S1S_S1S_EEEvvEEEEvNT_6ParamsE:
[----:B------:R-:W1:Y:S01]  /*0000*/  LDC R1, c[0x0][0x37c] ;  /* 0x0000df00ff017b82 */ /* 0x000e620000000800 */
[----:B------:R-:W2:Y:S01]  /*0010*/  S2R R103, SR_TID.X ;  /* 0x0000000000677919 */ /* 0x000ea20000002100 */
[----:B------:R-:W3:Y:S01]  /*0020*/  LDCU.64 UR4, c[0x0][0x890] ;  /* 0x00011200ff0477ac */ /* 0x000ee20008000a00 */
[----:B------:R-:W-:Y:S02]  /*0030*/  PRMT R91, RZ, 0x7610, R91 ;  /* 0x00007610ff5b7816 */ /* 0x000fe4000000005b */
[----:B------:R-:W-:Y:S01]  /*0040*/  ELECT P5, URZ, PT ;  /* 0x0000000000ff782f */ /* 0x000fe200038a0000 */
[----:B------:R-:W4:Y:S01]  /*0050*/  LDCU.64 UR46, c[0x0][0x358] ;  /* 0x00006b00ff2e77ac */ /* 0x000f220008000a00 */
[----:B---3--:R-:W-:-:S04]  /*0060*/  UISETP.NE.U32.AND UP0, UPT, UR4, URZ, UPT ;  /* 0x000000ff0400728c */ /* 0x008fc8000bf05070 */
[----:B------:R-:W-:Y:S01]  /*0070*/  UISETP.NE.AND.EX UP0, UPT, UR5, URZ, UPT, UP0 ;  /* 0x000000ff0500728c */ /* 0x000fe2000bf05300 */
[----:B--2---:R-:W-:-:S05]  /*0080*/  SHF.R.U32.HI R96, RZ, 0x5, R103 ;  /* 0x00000005ff607819 */ /* 0x004fca0000011667 */
[----:B------:R-:W2:Y:S02]  /*0090*/  SHFL.IDX PT, R0, R96, RZ, 0x1f ;  /* 0x00001fff60007589 */ /* 0x000ea400000e0000 */
[----:B--2---:R-:W-:Y:S01]  /*00a0*/  R2UR UR8, R0 ;  /* 0x00000000000872ca */ /* 0x004fe200000e0000 */
[----:B-1--4-:R-:W-:-:S14]  /*00b0*/  BRA.U UP0, `(.L_x_0) ;  /* 0x00000001002c7547 */ /* 0x012fdc000b800000 */
[----:B------:R-:W1:Y:S02]  /*00c0*/  LDCU.64 UR6, c[0x0][0x888] ;  /* 0x00011100ff0677ac */ /* 0x000e640008000a00 */
[----:B-1----:R-:W-:-:S04]  /*00d0*/  UISETP.NE.U32.AND UP0, UPT, UR6, URZ, UPT ;  /* 0x000000ff0600728c */ /* 0x002fc8000bf05070 */
[----:B------:R-:W-:-:S09]  /*00e0*/  UISETP.NE.AND.EX UP0, UPT, UR7, URZ, UPT, UP0 ;  /* 0x000000ff0700728c */ /* 0x000fd2000bf05300 */
[----:B------:R-:W-:Y:S05]  /*00f0*/  BRA.U !UP0, `(.L_x_1) ;  /* 0x0000000108107547 */ /* 0x000fea000b800000 */
[----:B------:R-:W1:Y:S02]  /*0100*/  LDC.64 R50, c[0x0][0x888] ;  /* 0x00022200ff327b82 */ /* 0x000e640000000a00 */
[----:B-1----:R1:W5:Y:S01]  /*0110*/  LDG.E R50, desc[UR46][R50.64] ;  /* 0x0000002e32327981 */ /* 0x002362000c1e1900 */
[----:B------:R-:W-:Y:S01]  /*0120*/  HFMA2 R91, -RZ, RZ, 0, 5.9604644775390625e-08 ;  /* 0x00000001ff5b7431 */ /* 0x000fe200000001ff */
[----:B------:R-:W-:Y:S05]  /*0130*/  BRA `(.L_x_0) ;  /* 0x00000000000c7947 */ /* 0x000fea0003800000 */
.L_x_1:
[----:B------:R-:W1:Y:S01]  /*0140*/  LDCU UR6, c[0x0][0x880] ;  /* 0x00011000ff0677ac */ /* 0x000e620008000800 */
[----:B------:R-:W-:Y:S01]  /*0150*/  HFMA2 R91, -RZ, RZ, 0, 5.9604644775390625e-08 ;  /* 0x00000001ff5b7431 */ /* 0x000fe200000001ff */
[----:B-1----:R-:W-:-:S07]  /*0160*/  MOV R50, UR6 ;  /* 0x0000000600327c02 */ /* 0x002fce0008000f00 */
.L_x_0:
[----:B------:R-:W2:Y:S02]  /*0170*/  LDCU.64 UR6, c[0x0][0x8b0] ;  /* 0x00011600ff0677ac */ /* 0x000ea40008000a00 */
[----:B--2---:R-:W-:-:S04]  /*0180*/  UISETP.NE.U32.AND UP0, UPT, UR6, URZ, UPT ;  /* 0x000000ff0600728c */ /* 0x004fc8000bf05070 */
[----:B------:R-:W-:-:S09]  /*0190*/  UISETP.NE.AND.EX UP0, UPT, UR7, URZ, UPT, UP0 ;  /* 0x000000ff0700728c */ /* 0x000fd2000bf05300 */
[----:B------:R-:W-:Y:S05]  /*01a0*/  BRA.U UP0, `(.L_x_2) ;  /* 0x0000000100247547 */ /* 0x000fea000b800000 */
[----:B------:R-:W2:Y:S02]  /*01b0*/  LDCU.64 UR6, c[0x0][0x8a8] ;  /* 0x00011500ff0677ac */ /* 0x000ea40008000a00 */
[----:B--2---:R-:W-:-:S04]  /*01c0*/  UISETP.NE.U32.AND UP0, UPT, UR6, URZ, UPT ;  /* 0x000000ff0600728c */ /* 0x004fc8000bf05070 */
[----:B------:R-:W-:-:S09]  /*01d0*/  UISETP.NE.AND.EX UP0, UPT, UR7, URZ, UPT, UP0 ;  /* 0x000000ff0700728c */ /* 0x000fd2000bf05300 */
[----:B------:R-:W-:Y:S05]  /*01e0*/  BRA.U !UP0, `(.L_x_3) ;  /* 0x00000001080c7547 */ /* 0x000fea000b800000 */
[----:B------:R-:W2:Y:S02]  /*01f0*/  LDC.64 R2, c[0x0][0x8a8] ;  /* 0x00022a00ff027b82 */ /* 0x000ea40000000a00 */
[----:B--2---:R2:W5:Y:S01]  /*0200*/  LDG.E R47, desc[UR46][R2.64] ;  /* 0x0000002e022f7981 */ /* 0x004562000c1e1900 */
[----:B------:R-:W-:Y:S05]  /*0210*/  BRA `(.L_x_2) ;  /* 0x0000000000087947 */ /* 0x000fea0003800000 */
.L_x_3:
[----:B------:R-:W2:Y:S02]  /*0220*/  LDCU UR6, c[0x0][0x8a0] ;  /* 0x00011400ff0677ac */ /* 0x000ea40008000800 */
[----:B--2---:R-:W-:Y:S02]  /*0230*/  MOV R47, UR6 ;  /* 0x00000006002f7c02 */ /* 0x004fe40008000f00 */
.L_x_2:
[----:B------:R-:W-:Y:S01]  /*0240*/  IMAD.U32 R0, RZ, RZ, UR8 ;  /* 0x00000008ff007e24 */ /* 0x000fe2000f8e00ff */
[----:B------:R-:W-:Y:S04]  /*0250*/  BSSY.RECONVERGENT B0, `(.L_x_4) ;  /* 0x000000c000007945 */ /* 0x000fe80003800200 */
[C---:B------:R-:W-:Y:S02]  /*0260*/  ISETP.NE.OR P1, PT, R0.reuse, 0x1, !P5 ;  /* 0x000000010000780c */ /* 0x040fe40006f25670 */
[----:B------:R-:W-:-:S11]  /*0270*/  ISETP.NE.OR P0, PT, R0, 0x3, !P5 ;  /* 0x000000030000780c */ /* 0x000fd60006f05670 */
[----:B------:R-:W-:Y:S05]  /*0280*/  @P1 BRA `(.L_x_5) ;  /* 0x0000000000201947 */ /* 0x000fea0003800000 */
[----:B------:R-:W3:Y:S02]  /*0290*/  LDCU.64 UR6, c[0x0][0x348] ;  /* 0x00006900ff0677ac */ /* 0x000ee40008000a00 */
[----:B---3--:R-:W-:Y:S02]  /*02a0*/  UIADD3 UR10, UP1, UPT, UR6, 0x80, URZ ;  /* 0x00000080060a7890 */ /* 0x008fe4000ff3e0ff */
[----:B------:R-:W-:Y:S02]  /*02b0*/  UIADD3 UR6, UP0, UPT, UR6, 0x180, URZ ;  /* 0x0000018006067890 */ /* 0x000fe4000ff1e0ff */
[----:B------:R-:W-:Y:S02]  /*02c0*/  UIADD3.X UR11, UPT, UPT, URZ, UR7, URZ, UP1, !UPT ;  /* 0x00000007ff0b7290 */ /* 0x000fe40008ffe4ff */
[----:B------:R-:W-:-:S07]  /*02d0*/  UIADD3.X UR7, UPT, UPT, URZ, UR7, URZ, UP0, !UPT ;  /* 0x00000007ff077290 */ /* 0x000fce00087fe4ff */
[----:B------:R3:W-:Y:S02]  /*02e0*/  UTMACCTL.PF [UR10] ;  /* 0x000000000a0079b9 */ /* 0x0007e40008040000 */
[----:B------:R3:W-:Y:S02]  /*02f0*/  UTMACCTL.PF [UR6] ;  /* 0x00000000060079b9 */ /* 0x0007e40008040000 */
[----:B---3--:R-:W-:Y:S01]  /*0300*/  NOP ;  /* 0x0000000000007918 */ /* 0x008fe20000000000 */
.L_x_5:
[----:B------:R-:W-:Y:S05]  /*0310*/  BSYNC.RECONVERGENT B0 ;  /* 0x0000000000007941 */ /* 0x000fea0003800200 */
.L_x_4:
[----:B------:R-:W-:Y:S04]  /*0320*/  BSSY.RECONVERGENT B0, `(.L_x_6) ;  /* 0x000000a000007945 */ /* 0x000fe80003800200 */
        /* <DEDUP_REMOVED lines=9> */
.L_x_7:
[----:B------:R-:W-:Y:S05]  /*03c0*/  BSYNC.RECONVERGENT B0 ;  /* 0x0000000000007941 */ /* 0x000fea0003800200 */
.L_x_6:
[----:B------:R-:W3:Y:S01]  /*03d0*/  LDCU.64 UR6, c[0x0][0x888] ;  /* 0x00011100ff0677ac */ /* 0x000ee20008000a00 */
[----:B------:R-:W-:Y:S02]  /*03e0*/  UISETP.EQ.U32.AND UP1, UPT, UR4, URZ, UPT ;  /* 0x000000ff0400728c */ /* 0x000fe4000bf22070 */
[----:B------:R-:W-:Y:S02]  /*03f0*/  UPLOP3.LUT UP2, UPT, UPT, UPT, UPT, 0x80, 0x8 ;  /* 0x000000000008789c */ /* 0x000fe40003f4f070 */
[----:B---3--:R-:W-:-:S04]  /*0400*/  UISETP.NE.U32.AND UP0, UPT, UR6, URZ, UPT ;  /* 0x000000ff0600728c */ /* 0x008fc8000bf05070 */
[----:B------:R-:W-:-:S04]  /*0410*/  UISETP.NE.AND.EX UP0, UPT, UR7, URZ, UPT, UP0 ;  /* 0x000000ff0700728c */ /* 0x000fc8000bf05300 */
[----:B------:R-:W-:-:S04]  /*0420*/  UISETP.EQ.OR.EX UP3, UPT, UR5, URZ, !UP0, UP1 ;  /* 0x000000ff0500728c */ /* 0x000fc8000c762710 */
[----:B------:R-:W-:-:S05]  /*0430*/  UP2UR UR50, UPR, URZ, 0x8 ;  /* 0x00000008ff327883 */ /* 0x000fca0008000000 */
[----:B------:R-:W-:Y:S07]  /*0440*/  BRA.U !UP3, `(.L_x_8) ;  /* 0x000000010b207547 */ /* 0x000fee000b800000 */
[----:B-----5:R-:W-:Y:S01]  /*0450*/  R2UR UR6, R50 ;  /* 0x00000000320672ca */ /* 0x020fe200000e0000 */
[----:B------:R-:W-:Y:S02]  /*0460*/  UISETP.NE.U32.AND UP2, UPT, UR4, URZ, UPT ;  /* 0x000000ff0400728c */ /* 0x000fe4000bf45070 */
[----:B------:R-:W-:Y:S02]  /*0470*/  USEL UR4, URZ, 0xffffffff, UP0 ;  /* 0xffffffffff047887 */ /* 0x000fe40008000000 */
[----:B------:R-:W-:-:S08]  /*0480*/  UISETP.NE.AND.EX UP2, UPT, UR5, URZ, UPT, UP2 ;  /* 0x000000ff0500728c */ /* 0x000fd0000bf45320 */
[----:B------:R-:W-:-:S04]  /*0490*/  UISETP.NE.AND UP1, UPT, UR6, URZ, UPT ;  /* 0x000000ff0600728c */ /* 0x000fc8000bf25270 */
[----:B------:R-:W-:-:S04]  /*04a0*/  @!UP2 USEL UR4, URZ, 0xffffffff, UP1 ;  /* 0xffffffffff04a887 */ /* 0x000fc80008800000 */
[----:B------:R-:W-:-:S04]  /*04b0*/  ULOP3.LUT UR4, UR4, 0x1, URZ, 0xc0, !UPT ;  /* 0x0000000104047892 */ /* 0x000fc8000f8ec0ff */
[----:B------:R-:W-:-:S11]  /*04c0*/  UISETP.NE.U32.AND UP2, UPT, UR4, 0x1, UPT ;  /* 0x000000010400788c */ /* 0x000fd6000bf45070 */
.L_x_8:
[----:B--2---:R-:W2:Y:S01]  /*04d0*/  SHFL.IDX PT, R2, R96, RZ, 0x1f ;  /* 0x00001fff60027589 */ /* 0x004ea200000e0000 */
[----:B------:R-:W-:-:S04]  /*04e0*/  UISETP.NE.AND UP1, UPT, UR8, 0x2, UPT ;  /* 0x000000020800788c */ /* 0x000fc8000bf25270 */
[----:B------:R-:W-:Y:S01]  /*04f0*/  USEL UR6, URZ, 0x1, UP1 ;  /* 0x00000001ff067887 */ /* 0x000fe20008800000 */
[----:B--2---:R-:W-:-:S13]  /*0500*/  ISETP.NE.AND P0, PT, R2, RZ, PT ;  /* 0x000000ff0200720c */ /* 0x004fda0003f05270 */
[----:B------:R-:W-:Y:S05]  /*0510*/  @P0 BRA `(.L_x_9) ;  /* 0x0000000000580947 */ /* 0x000fea0003800000 */
[----:B------:R-:W2:Y:S01]  /*0520*/  S2UR UR5, SR_CgaCtaId ;  /* 0x00000000000579c3 */ /* 0x000ea20000008800 */
[----:B------:R-:W-:Y:S01]  /*0530*/  UMOV UR7, 0x400 ;  /* 0x0000040000077882 */ /* 0x000fe20000000000 */
[----:B------:R-:W-:Y:S01]  /*0540*/  UMOV UR4, 0x1 ;  /* 0x0000000100047882 */ /* 0x000fe20000000000 */
[----:B------:R-:W-:Y:S01]  /*0550*/  ELECT P0, URZ, PT ;  /* 0x0000000000ff782f */ /* 0x000fe20003800000 */
[----:B------:R-:W-:-:S04]  /*0560*/  UIADD3 UR10, UPT, UPT, -UR4, 0x100000, URZ ;  /* 0x00100000040a7890 */ /* 0x000fc8000fffe1ff */
[----:B------:R-:W-:Y:S02]  /*0570*/  USHF.L.U32 UR11, UR10, 0xb, URZ ;  /* 0x0000000b0a0b7899 */ /* 0x000fe400080006ff */
[----:B------:R-:W-:Y:S02]  /*0580*/  USHF.L.U32 UR10, UR10, 0x1, URZ ;  /* 0x000000010a0a7899 */ /* 0x000fe400080006ff */
[----:B--2---:R-:W-:Y:S01]  /*0590*/  ULEA UR5, UR5, UR7, 0x18 ;  /* 0x0000000705057291 */ /* 0x004fe2000f8ec0ff */
[----:B------:R-:W2:Y:S11]  /*05a0*/  FENCE.VIEW.ASYNC.S ;  /* 0x00000000000073c6 */ /* 0x000eb60000000000 */
[----:B--2---:R2:W3:Y:S01]  /*05b0*/  SYNCS.EXCH.64 URZ, [UR5], UR10 ;  /* 0x0000000a05ff75b2 */ /* 0x0044e20008000100 */
[----:B------:R2:W4:Y:S01]  /*05c0*/  SYNCS.EXCH.64 URZ, [UR5+0x30], UR10 ;  /* 0x0000300a05ff75b2 */ /* 0x0005220008000100 */
[----:B------:R2:W1:Y:S01]  /*05d0*/  SYNCS.EXCH.64 URZ, [UR5+0x8], UR10 ;  /* 0x0000080a05ff75b2 */ /* 0x0004620008000100 */
        /* <DEDUP_REMOVED lines=9> */
[----:B------:R-:W-:Y:S01]  /*0670*/  NOP ;  /* 0x0000000000007918 */ /* 0x000fe20000000000 */
.L_x_9:
[----:B------:R-:W2:Y:S01]  /*0680*/  SHFL.IDX PT, R2, R96, RZ, 0x1f ;  /* 0x00001fff60027589 */ /* 0x000ea200000e0000 */
[----:B------:R-:W-:Y:S01]  /*0690*/  NOP ;  /* 0x0000000000007918 */ /* 0x000fe20000000000 */
[----:B--2---:R-:W-:-:S13]  /*06a0*/  ISETP.NE.AND P0, PT, R2, 0x1, PT ;  /* 0x000000010200780c */ /* 0x004fda0003f05270 */
[----:B------:R-:W-:Y:S05]  /*06b0*/  @P0 BRA `(.L_x_10) ;  /* 0x0000000000580947 */ /* 0x000fea0003800000 */
[----:B------:R-:W2:Y:S01]  /*06c0*/  S2UR UR7, SR_CgaCtaId ;  /* 0x00000000000779c3 */ /* 0x000ea20000008800 */
[----:B------:R-:W-:Y:S01]  /*06d0*/  UMOV UR9, 0x400 ;  /* 0x0000040000097882 */ /* 0x000fe20000000000 */
[----:B------:R-:W-:Y:S01]  /*06e0*/  UMOV UR5, 0x20 ;  /* 0x0000002000057882 */ /* 0x000fe20000000000 */
[----:B------:R-:W-:Y:S01]  /*06f0*/  UMOV UR4, 0x80 ;  /* 0x0000008000047882 */ /* 0x000fe20000000000 */
[----:B------:R-:W-:-:S04]  /*0700*/  UIADD3 UR10, UPT, UPT, -UR5, 0x100000, URZ ;  /* 0x00100000050a7890 */ /* 0x000fc8000fffe1ff */
[----:B------:R-:W-:Y:S02]  /*0710*/  USHF.L.U32 UR11, UR10, 0xb, URZ ;  /* 0x0000000b0a0b7899 */ /* 0x000fe400080006ff */
[----:B------:R-:W-:Y:S02]  /*0720*/  USHF.L.U32 UR10, UR10, 0x1, URZ ;  /* 0x000000010a0a7899 */ /* 0x000fe400080006ff */
[----:B------:R-:W-:-:S04]  /*0730*/  UIADD3 UR4, UPT, UPT, -UR4, 0x100000, URZ ;  /* 0x0010000004047890 */ /* 0x000fc8000fffe1ff */
[----:B------:R-:W-:Y:S02]  /*0740*/  USHF.L.U32 UR5, UR4, 0xb, URZ ;  /* 0x0000000b04057899 */ /* 0x000fe400080006ff */
[----:B------:R-:W-:Y:S01]  /*0750*/  USHF.L.U32 UR4, UR4, 0x1, URZ ;  /* 0x0000000104047899 */ /* 0x000fe200080006ff */
[----:B------:R-:W-:Y:S01]  /*0760*/  ELECT P0, URZ, PT ;  /* 0x0000000000ff782f */ /* 0x000fe20003800000 */
[----:B--2---:R-:W-:Y:S01]  /*0770*/  ULEA UR7, UR7, UR9, 0x18 ;  /* 0x0000000907077291 */ /* 0x004fe2000f8ec0ff */
[----:B------:R-:W2:Y:S11]  /*0780*/  FENCE.VIEW.ASYNC.S ;  /* 0x00000000000073c6 */ /* 0x000eb60000000000 */
[----:B--2---:R2:W1:Y:S01]  /*0790*/  SYNCS.EXCH.64 URZ, [UR7+0x60], UR10 ;  /* 0x0000600a07ff75b2 */ /* 0x0044620008000100 */
        /* <DEDUP_REMOVED lines=8> */
.L_x_10:
[----:B------:R-:W3:Y:S01]  /*0820*/  SHFL.IDX PT, R2, R96, RZ, 0x1f ;  /* 0x00001fff60027589 */ /* 0x000ee200000e0000 */
[----:B------:R-:W-:Y:S01]  /*0830*/  NOP ;  /* 0x0000000000007918 */ /* 0x000fe20000000000 */
[----:B---3--:R-:W-:-:S13]  /*0840*/  ISETP.NE.AND P0, PT, R2, 0x3, PT ;  /* 0x000000030200780c */ /* 0x008fda0003f05270 */
[----:B------:R-:W-:Y:S05]  /*0850*/  @P0 BRA `(.L_x_11) ;  /* 0x0000000000300947 */ /* 0x000fea0003800000 */
[----:B--2---:R-:W2:Y:S01]  /*0860*/  S2UR UR5, SR_CgaCtaId ;  /* 0x00000000000579c3 */ /* 0x004ea20000008800 */
        /* <DEDUP_REMOVED lines=8> */
[----:B--2---:R3:W2:Y:S01]  /*08f0*/  SYNCS.EXCH.64 URZ, [UR5+0xa0], UR10 ;  /* 0x0000a00a05ff75b2 */ /* 0x0046a20008000100 */
[----:B------:R3:W1:Y:S02]  /*0900*/  SYNCS.EXCH.64 URZ, [UR5+0xa8], UR10 ;  /* 0x0000a80a05ff75b2 */ /* 0x0006640008000100 */
[----:B---3--:R-:W-:Y:S01]  /*0910*/  NOP ;  /* 0x0000000000007918 */ /* 0x008fe20000000000 */
.L_x_11:
[----:B------:R-:W3:Y:S01]  /*0920*/  SHFL.IDX PT, R2, R96, RZ, 0x1f ;  /* 0x00001fff60027589 */ /* 0x000ee200000e0000 */
[----:B------:R-:W-:Y:S01]  /*0930*/  NOP ;  /* 0x0000000000007918 */ /* 0x000fe20000000000 */
[----:B---3--:R-:W-:-:S13]  /*0940*/  ISETP.NE.AND P0, PT, R2, 0x4, PT ;  /* 0x000000040200780c */ /* 0x008fda0003f05270 */
[----:B------:R-:W-:Y:S05]  /*0950*/  @P0 BRA `(.L_x_12) ;  /* 0x00000000004c0947 */ /* 0x000fea0003800000 */
[----:B--2---:R-:W2:Y:S01]  /*0960*/  S2UR UR5, SR_CgaCtaId ;  /* 0x00000000000579c3 */ /* 0x004ea20000008800 */
[----:B------:R-:W-:Y:S01]  /*0970*/  UMOV UR9, 0x100 ;  /* 0x0000010000097882 */ /* 0x000fe20000000000 */
[----:B------:R-:W-:Y:S01]  /*0980*/  UMOV UR7, 0x400 ;  /* 0x0000040000077882 */ /* 0x000fe20000000000 */
[----:B------:R-:W-:Y:S01]  /*0990*/  USEL UR9, UR9, 0xe0, UP2 ;  /* 0x000000e009097887 */ /* 0x000fe20009000000 */
[----:B------:R-:W-:Y:S01]  /*09a0*/  UMOV UR4, 0x1 ;  /* 0x0000000100047882 */ /* 0x000fe20000000000 */
[----:B------:R-:W-:Y:S01]  /*09b0*/  ELECT P0, URZ, PT ;  /* 0x0000000000ff782f */ /* 0x000fe20003800000 */
[----:B------:R-:W-:-:S04]  /*09c0*/  UIADD3 UR10, UPT, UPT, -UR4, 0x100000, URZ ;  /* 0x00100000040a7890 */ /* 0x000fc8000fffe1ff */
[----:B------:R-:W-:Y:S02]  /*09d0*/  USHF.L.U32 UR11, UR10, 0xb, URZ ;  /* 0x0000000b0a0b7899 */ /* 0x000fe400080006ff */
[----:B------:R-:W-:Y:S02]  /*09e0*/  USHF.L.U32 UR10, UR10, 0x1, URZ ;  /* 0x000000010a0a7899 */ /* 0x000fe400080006ff */
[----:B------:R-:W-:-:S04]  /*09f0*/  UIADD3 UR12, UPT, UPT, -UR9, 0x100000, URZ ;  /* 0x00100000090c7890 */ /* 0x000fc8000fffe1ff */
[----:B------:R-:W-:Y:S02]  /*0a00*/  USHF.L.U32 UR13, UR12, 0xb, URZ ;  /* 0x0000000b0c0d7899 */ /* 0x000fe400080006ff */
[----:B------:R-:W-:Y:S02]  /*0a10*/  USHF.L.U32 UR12, UR12, 0x1, URZ ;  /* 0x000000010c0c7899 */ /* 0x000fe400080006ff */
[----:B--2---:R-:W-:Y:S01]  /*0a20*/  ULEA UR5, UR5, UR7, 0x18 ;  /* 0x0000000705057291 */ /* 0x004fe2000f8ec0ff */
[----:B------:R-:W2:Y:S11]  /*0a30*/  FENCE.VIEW.ASYNC.S ;  /* 0x00000000000073c6 */ /* 0x000eb60000000000 */
[----:B--2---:R3:W2:Y:S01]  /*0a40*/  SYNCS.EXCH.64 URZ, [UR5+0xb0], UR10 ;  /* 0x0000b00a05ff75b2 */ /* 0x0046a20008000100 */
[----:B------:R3:W1:Y:S01]  /*0a50*/  SYNCS.EXCH.64 URZ, [UR5+0xc0], UR12 ;  /* 0x0000c00c05ff75b2 */ /* 0x0006620008000100 */
[----:B------:R3:W1:Y:S01]  /*0a60*/  SYNCS.EXCH.64 URZ, [UR5+0xb8], UR10 ;  /* 0x0000b80a05ff75b2 */ /* 0x0006620008000100 */
[----:B------:R3:W1:Y:S02]  /*0a70*/  SYNCS.EXCH.64 URZ, [UR5+0xc8], UR12 ;  /* 0x0000c80c05ff75b2 */ /* 0x0006640008000100 */
[----:B---3--:R-:W-:Y:S01]  /*0a80*/  NOP ;  /* 0x0000000000007918 */ /* 0x008fe20000000000 */
.L_x_12:
[----:B------:R-:W3:Y:S01]  /*0a90*/  SHFL.IDX PT, R2, R96, RZ, 0x1f ;  /* 0x00001fff60027589 */ /* 0x000ee200000e0000 */
[----:B------:R-:W-:Y:S01]  /*0aa0*/  NOP ;  /* 0x0000000000007918 */ /* 0x000fe20000000000 */
[----:B---3--:R-:W-:-:S13]  /*0ab0*/  ISETP.NE.AND P0, PT, R2, 0x5, PT ;  /* 0x000000050200780c */ /* 0x008fda0003f05270 */
[----:B------:R-:W-:Y:S05]  /*0ac0*/  @P0 BRA `(.L_x_13) ;  /* 0x0000000000580947 */ /* 0x000fea0003800000 */
[----:B--2---:R-:W2:Y:S01]  /*0ad0*/  S2UR UR7, SR_CgaCtaId ;  /* 0x00000000000779c3 */ /* 0x004ea20000008800 */
        /* <DEDUP_REMOVED lines=12> */
[----:B--2---:R3:W2:Y:S01]  /*0ba0*/  SYNCS.EXCH.64 URZ, [UR7+0xd0], UR10 ;  /* 0x0000d00a07ff75b2 */ /* 0x0046a20008000100 */
[----:B------:R3:W1:Y:S01]  /*0bb0*/  SYNCS.EXCH.64 URZ, [UR7+0xf0], UR4 ;  /* 0x0000f00407ff75b2 */ /* 0x0006620008000100 */
[----:B------:R3:W1:Y:S01]  /*0bc0*/  SYNCS.EXCH.64 URZ, [UR7+0xd8], UR10 ;  /* 0x0000d80a07ff75b2 */ /* 0x0006620008000100 */
[----:B------:R3:W1:Y:S01]  /*0bd0*/  SYNCS.EXCH.64 URZ, [UR7+0xf8], UR4 ;  /* 0x0000f80407ff75b2 */ /* 0x0006620008000100 */
[----:B------:R3:W1:Y:S01]  /*0be0*/  SYNCS.EXCH.64 URZ, [UR7+0xe0], UR10 ;  /* 0x0000e00a07ff75b2 */ /* 0x0006620008000100 */
[----:B------:R3:W1:Y:S01]  /*0bf0*/  SYNCS.EXCH.64 URZ, [UR7+0x100], UR4 ;  /* 0x0001000407ff75b2 */ /* 0x0006620008000100 */
[----:B------:R3:W1:Y:S01]  /*0c00*/  SYNCS.EXCH.64 URZ, [UR7+0xe8], UR10 ;  /* 0x0000e80a07ff75b2 */ /* 0x0006620008000100 */
[----:B------:R3:W1:Y:S02]  /*0c10*/  SYNCS.EXCH.64 URZ, [UR7+0x108], UR4 ;  /* 0x0001080407ff75b2 */ /* 0x0006640008000100 */
[----:B---3--:R-:W-:Y:S01]  /*0c20*/  NOP ;  /* 0x0000000000007918 */ /* 0x008fe20000000000 */
.L_x_13:
        /* <DEDUP_REMOVED lines=18> */
.L_x_14:
[----:B--2---:R-:W2:Y:S01]  /*0d50*/  S2UR UR5, SR_CTAID.X ;  /* 0x00000000000579c3 */ /* 0x004ea20000002500 */
[----:B------:R-:W-:-:S05]  /*0d60*/  CS2R.32 R90, SR_CgaSize ;  /* 0x00000000005a7805 */ /* 0x000fca0000008a00 */
[----:B------:R-:W-:-:S05]  /*0d70*/  IMAD R90, R90, -0xa0, RZ ;  /* 0xffffff605a5a7824 */ /* 0x000fca00078e02ff */
[----:B------:R-:W-:-:S14]  /*0d80*/  R2UR UR9, R90 ;  /* 0x000000005a0972ca */ /* 0x000fdc00000e0000 */
[----:B------:R-:W3:Y:S01]  /*0d90*/  LDCU UR9, c[0x0][UR9+0x2b0] ;  /* 0x00005600090977ac */ /* 0x000ee20008000800 */
[----:B------:R-:W-:Y:S01]  /*0da0*/  NOP ;  /* 0x0000000000007918 */ /* 0x000fe20000000000 */
[----:B------:R-:W-:-:S05]  /*0db0*/  CS2R.32 R90, SR_CgaSize ;  /* 0x00000000005a7805 */ /* 0x000fca0000008a00 */
[----:B------:R-:W-:-:S05]  /*0dc0*/  IMAD R90, R90, -0xa0, RZ ;  /* 0xffffff605a5a7824 */ /* 0x000fca00078e02ff */
[----:B------:R-:W-:-:S14]  /*0dd0*/  R2UR UR7, R90 ;  /* 0x000000005a0772ca */ /* 0x000fdc00000e0000 */
[----:B------:R-:W4:Y:S01]  /*0de0*/  LDCU UR7, c[0x0][UR7+0x2b4] ;  /* 0x00005680070777ac */ /* 0x000f220008000800 */
[----:B------:R-:W1:Y:S08]  /*0df0*/  S2UR UR4, SR_CTAID.Y ;  /* 0x00000000000479c3 */ /* 0x000e700000002600 */
[----:B------:R-:W4:Y:S01]  /*0e00*/  LDC R9, c[0x0][0xb24] ;  /* 0x0002c900ff097b82 */ /* 0x000f220000000800 */
[----:B--2---:R-:W-:-:S02]  /*0e10*/  I2FP.F32.U32 R5, UR5 ;  /* 0x0000000500057c45 */ /* 0x004fc40008201000 */
[----:B------:R-:W-:-:S05]  /*0e20*/  CS2R.32 R3, SR_CgaSize ;  /* 0x0000000000037805 */ /* 0x000fca0000008a00 */
[----:B------:R-:W-:-:S06]  /*0e30*/  IMAD R3, R3, -0xa0, RZ ;  /* 0xffffff6003037824 */ /* 0x000fcc00078e02ff */
[----:B------:R-:W2:Y:S01]  /*0e40*/  LDC R3, c[0x0][R3+0x2a0] ;  /* 0x0000a80003037b82 */ /* 0x000ea20000000800 */
[----:B------:R-:W-:Y:S01]  /*0e50*/  MOV R21, UR5 ;  /* 0x0000000500157c02 */ /* 0x000fe20008000f00 */
[----:B---3--:R-:W-:Y:S01]  /*0e60*/  FMUL R5, R5, UR9 ;  /* 0x0000000905057c20 */ /* 0x008fe20008400000 */
[----:B-1----:R-:W-:Y:S02]  /*0e70*/  I2FP.F32.U32 R4, UR4 ;  /* 0x0000000400047c45 */ /* 0x002fe40008201000 */
[----:B------:R-:W-:-:S05]  /*0e80*/  CS2R.32 R2, SR_CgaSize ;  /* 0x0000000000027805 */ /* 0x000fca0000008a00 */
[----:B------:R-:W-:-:S06]  /*0e90*/  IMAD R2, R2, -0xa0, RZ ;  /* 0xffffff6002027824 */ /* 0x000fcc00078e02ff */
[----:B------:R-:W1:Y:S01]  /*0ea0*/  LDC R2, c[0x0][R2+0x2a4] ;  /* 0x0000a90002027b82 */ /* 0x000e620000000800 */
[----:B------:R-:W3:Y:S01]  /*0eb0*/  F2I.U32.TRUNC.NTZ R90, R5 ;  /* 0x00000005005a7305 */ /* 0x000ee2000020f000 */
[----:B------:R-:W-:Y:S01]  /*0ec0*/  MOV R20, UR4 ;  /* 0x0000000400147c02 */ /* 0x000fe20008000f00 */
[----:B----4-:R-:W-:-:S05]  /*0ed0*/  FMUL R4, R4, UR7 ;  /* 0x0000000704047c20 */ /* 0x010fca0008400000 */
[----:B------:R-:W-:Y:S01]  /*0ee0*/  BAR.SYNC.DEFER_BLOCKING 0x0 ;  /* 0x0000000000007b1d */ /* 0x000fe20000010000 */
[----:B------:R-:W-:-:S05]  /*0ef0*/  ISETP.GE.AND P0, PT, R9, 0x1, PT ;  /* 0x000000010900780c */ /* 0x000fca0003f06270 */
[----:B------:R-:W4:Y:S02]  /*0f00*/  F2I.U32.TRUNC.NTZ R83, R4 ;  /* 0x0000000400537305 */ /* 0x000f24000020f000 */
[----:B------:R-:W1:Y:S01]  /*0f10*/  S2UR UR36, SR_CTAID.Z ;  /* 0x00000000002479c3 */ /* 0x000e620000002700 */
[----:B---3--:R-:W-:-:S05]  /*0f20*/  IADD3 R90, PT, PT, -R90, RZ, RZ ;  /* 0x000000ff5a5a7210 */ /* 0x008fca0007ffe1ff */
[----:B--2---:R-:W-:Y:S01]  /*0f30*/  IMAD R90, R3, R90, UR5 ;  /* 0x00000005035a7e24 */ /* 0x004fe2000f8e025a */
[----:B----4-:R-:W-:-:S05]  /*0f40*/  IADD3 R83, PT, PT, -R83, RZ, RZ ;  /* 0x000000ff53537210 */ /* 0x010fca0007ffe1ff */
[----:B-1----:R-:W-:Y:S01]  /*0f50*/  IMAD R83, R2, R83, UR4 ;  /* 0x0000000402537e24 */ /* 0x002fe2000f8e0253 */
[----:B------:R-:W-:Y:S06]  /*0f60*/  @!P0 BRA `(.L_x_15) ;  /* 0x0000000000b88947 */ /* 0x000fec0003800000 */
[----:B------:R-:W1:Y:S01]  /*0f70*/  LDC.64 R4, c[0x0][0xb18] ;  /* 0x0002c600ff047b82 */ /* 0x000e620000000a00 */
[----:B------:R-:W-:-:S07]  /*0f80*/  ISETP.NE.AND P0, PT, R9, 0x1, PT ;  /* 0x000000010900780c */ /* 0x000fce0003f05270 */
[----:B------:R-:W2:Y:S08]  /*0f90*/  LDC R10, c[0x0][0xb0c] ;  /* 0x0002c300ff0a7b82 */ /* 0x000eb00000000800 */
[----:B------:R-:W3:Y:S08]  /*0fa0*/  LDC R11, c[0x0][0x370] ;  /* 0x0000dc00ff0b7b82 */ /* 0x000ef00000000800 */
[----:B------:R-:W4:Y:S01]  /*0fb0*/  LDC R12, c[0x0][0x374] ;  /* 0x0000dd00ff0c7b82 */ /* 0x000f220000000800 */
[----:B-1----:R-:W-:-:S07]  /*0fc0*/  ISETP.NE.AND P1, PT, R4, 0x1, PT ;  /* 0x000000010400780c */ /* 0x002fce0003f25270 */
[----:B------:R-:W3:Y:S01]  /*0fd0*/  LDC.64 R6, c[0x0][0xb10] ;  /* 0x0002c400ff067b82 */ /* 0x000ee20000000a00 */
[----:B--2---:R-:W-:-:S07]  /*0fe0*/  ISETP.NE.AND P2, PT, R10, 0x1, PT ;  /* 0x000000010a00780c */ /* 0x004fce0003f45270 */
[----:B------:R-:W1:Y:S08]  /*0ff0*/  LDC R8, c[0x0][0xb20] ;  /* 0x0002c800ff087b82 */ /* 0x000e700000000800 */
[----:B------:R-:W2:Y:S01]  /*1000*/  LDC.64 R2, c[0x0][0xb28] ;  /* 0x0002ca00ff027b82 */ /* 0x000ea20000000a00 */
[----:B----4-:R-:W-:-:S04]  /*1010*/  IMAD.HI.U32 R13, R12, R5, RZ ;  /* 0x000000050c0d7227 */ /* 0x010fc800078e00ff */
[----:B------:R-:W-:-:S04]  /*1020*/  IMAD.HI.U32 R5, R20, R5, RZ ;  /* 0x0000000514057227 */ /* 0x000fc800078e00ff */
[----:B---3--:R-:W-:-:S04]  /*1030*/  IMAD.HI.U32 R14, R11, R6, RZ ;  /* 0x000000060b0e7227 */ /* 0x008fc800078e00ff */
[C---:B------:R-:W-:Y:S01]  /*1040*/  IMAD.HI.U32 R16, R21.reuse, R6, RZ ;  /* 0x0000000615107227 */ /* 0x040fe200078e00ff */
[-C--:B------:R-:W-:Y:S02]  /*1050*/  @P2 SHF.R.U32.HI R11, RZ, R7.reuse, R14 ;  /* 0x00000007ff0b2219 */ /* 0x080fe4000001160e */
[-C--:B-1----:R-:W-:Y:S02]  /*1060*/  @P1 SHF.R.U32.HI R12, RZ, R8.reuse, R13 ;  /* 0x00000008ff0c1219 */ /* 0x082fe4000001160d */
[----:B------:R-:W-:Y:S02]  /*1070*/  SHF.R.U32.HI R5, RZ, R8, R5 ;  /* 0x00000008ff057219 */ /* 0x000fe40000011605 */
[----:B------:R-:W-:Y:S02]  /*1080*/  SHF.R.U32.HI R16, RZ, R7, R16 ;  /* 0x00000007ff107219 */ /* 0x000fe40000011610 */
[----:B------:R-:W-:Y:S01]  /*1090*/  SEL R5, R20, R5, !P1 ;  /* 0x0000000514057207 */ /* 0x000fe20004800000 */
[----:B--2---:R-:W-:Y:S01]  /*10a0*/  IMAD.HI.U32 R14, R12, R2, RZ ;  /* 0x000000020c0e7227 */ /* 0x004fe200078e00ff */
[----:B------:R-:W-:-:S02]  /*10b0*/  SEL R7, R21, R16, !P2 ;  /* 0x0000001015077207 */ /* 0x000fc40005000000 */
[----:B------:R-:W-:Y:S01]  /*10c0*/  IADD3 R13, PT, PT, -R5, RZ, RZ ;  /* 0x000000ff050d7210 */ /* 0x000fe20007ffe1ff */
[----:B------:R-:W-:Y:S01]  /*10d0*/  IMAD.HI.U32 R6, R11, R2, RZ ;  /* 0x000000020b067227 */ /* 0x000fe200078e00ff */
[----:B------:R-:W-:-:S03]  /*10e0*/  @P0 SHF.R.U32.HI R12, RZ, R3, R14 ;  /* 0x00000003ff0c0219 */ /* 0x000fc6000001160e */
[----:B------:R-:W-:Y:S01]  /*10f0*/  IMAD R13, R4, R13, R20 ;  /* 0x0000000d040d7224 */ /* 0x000fe200078e0214 */
[----:B------:R-:W-:Y:S01]  /*1100*/  @P0 SHF.R.U32.HI R11, RZ, R3, R6 ;  /* 0x00000003ff0b0219 */ /* 0x000fe20000011606 */
[----:B------:R-:W-:-:S04]  /*1110*/  IMAD R12, R12, R9, RZ ;  /* 0x000000090c0c7224 */ /* 0x000fc800078e02ff */
[----:B------:R-:W-:Y:S01]  /*1120*/  IMAD R6, R11, R9, RZ ;  /* 0x000000090b067224 */ /* 0x000fe200078e02ff */
[----:B------:R-:W-:-:S04]  /*1130*/  ISETP.GE.AND P1, PT, R5, R12, PT ;  /* 0x0000000c0500720c */ /* 0x000fc80003f26270 */
[----:B------:R-:W-:Y:S01]  /*1140*/  ISETP.GE.OR P1, PT, R7, R6, P1 ;  /* 0x000000060700720c */ /* 0x000fe20000f26670 */
[----:B------:R-:W-:-:S05]  /*1150*/  IMAD.HI.U32 R6, R5, R2, RZ ;  /* 0x0000000205067227 */ /* 0x000fca00078e00ff */
[----:B------:R-:W-:-:S04]  /*1160*/  SHF.R.U32.HI R6, RZ, R3, R6 ;  /* 0x00000003ff067219 */ /* 0x000fc80000011606 */
[----:B------:R-:W-:-:S03]  /*1170*/  SEL R6, R5, R6, !P0 ;  /* 0x0000000605067207 */ /* 0x000fc60004000000 */
[----:B------:R-:W-:Y:S01]  /*1180*/  @!P1 IMAD.HI.U32 R8, R7, R2, RZ ;  /* 0x0000000207089227 */ /* 0x000fe200078e00ff */
[----:B------:R-:W-:-:S04]  /*1190*/  IADD3 R2, PT, PT, -R6, RZ, RZ ;  /* 0x000000ff06027210 */ /* 0x000fc80007ffe1ff */
[----:B------:R-:W-:Y:S01]  /*11a0*/  @!P1 SHF.R.U32.HI R8, RZ, R3, R8 ;  /* 0x00000003ff089219 */ /* 0x000fe20000011608 */
[----:B------:R-:W-:-:S03]  /*11b0*/  IMAD R2, R9, R2, R5 ;  /* 0x0000000209027224 */ /* 0x000fc600078e0205 */
[----:B------:R-:W-:-:S05]  /*11c0*/  @!P1 SEL R3, R7, R8, !P0 ;  /* 0x0000000807039207 */ /* 0x000fca0004000000 */
[--C-:B------:R-:W-:Y:S02]  /*11d0*/  @!P1 IMAD.IADD R6, R6, 0x1, -R3.reuse ;  /* 0x0000000106069824 */ /* 0x100fe400078e0a03 */
[----:B------:R-:W-:Y:S01]  /*11e0*/  @!P1 IMAD R3, R2, R11, R3 ;  /* 0x0000000b02039224 */ /* 0x000fe200078e0203 */
[----:B------:R-:W-:Y:S01]  /*11f0*/  IADD3 R2, PT, PT, -R7, RZ, RZ ;  /* 0x000000ff07027210 */ /* 0x000fe20007ffe1ff */
[----:B------:R-:W-:Y:S02]  /*1200*/  @!P1 IMAD R5, R6, R9, R7 ;  /* 0x0000000906059224 */ /* 0x000fe400078e0207 */
[----:B------:R-:W-:Y:S02]  /*1210*/  @!P1 IMAD.MOV.U32 R7, RZ, RZ, R3 ;  /* 0x000000ffff079224 */ /* 0x000fe400078e0003 */
[----:B------:R-:W-:Y:S02]  /*1220*/  IMAD R2, R10, R2, R21 ;  /* 0x000000020a027224 */ /* 0x000fe400078e0215 */
[----:B------:R-:W-:-:S02]  /*1230*/  IMAD R20, R5, R4, R13 ;  /* 0x0000000405147224 */ /* 0x000fc400078e020d */
[----:B------:R-:W-:Y:S02]  /*1240*/  IMAD R21, R7, R10, R2 ;  /* 0x0000000a07157224 */ /* 0x000fe400078e0202 */
.L_x_15:
[----:B------:R-:W1:Y:S01]  /*1250*/  LDCU UR4, c[0x0][0xb30] ;  /* 0x00016600ff0477ac */ /* 0x000e620008000800 */
[----:B------:R-:W2:Y:S08]  /*1260*/  S2UR UR37, SR_CgaCtaId ;  /* 0x00000000002579c3 */ /* 0x000eb00000008800 */
[----:B------:R-:W3:Y:S01]  /*1270*/  LDC R40, c[0x0][0xb24] ;  /* 0x0002c900ff287b82 */ /* 0x000ee20000000800 */
[----:B-1----:R-:W-:-:S09]  /*1280*/  UISETP.NE.AND UP1, UPT, UR4, 0x1, UPT ;  /* 0x000000010400788c */ /* 0x002fd2000bf25270 */
[----:B--2---:R-:W-:Y:S05]  /*1290*/  BRA.U UP1, `(.L_x_16) ;  /* 0x0000000101407547 */ /* 0x004fea000b800000 */
[----:B------:R-:W1:Y:S08]  /*12a0*/  LDC.64 R4, c[0x0][0xb10] ;  /* 0x0002c400ff047b82 */ /* 0x000e700000000a00 */
[----:B------:R-:W2:Y:S08]  /*12b0*/  LDC.64 R2, c[0x0][0xb18] ;  /* 0x0002c600ff027b82 */ /* 0x000eb00000000a00 */
[----:B------:R-:W4:Y:S08]  /*12c0*/  LDC R6, c[0x0][0xb20] ;  /* 0x0002c800ff067b82 */ /* 0x000f300000000800 */
[----:B------:R-:W3:Y:S01]  /*12d0*/  LDC R8, c[0x0][0xb0c] ;  /* 0x0002c300ff087b82 */ /* 0x000ee20000000800 */
[----:B-1----:R-:W-:-:S05]  /*12e0*/  IMAD.HI.U32 R4, R21, R4, RZ ;  /* 0x0000000415047227 */ /* 0x002fca00078e00ff */
[----:B------:R-:W-:Y:S01]  /*12f0*/  SHF.R.U32.HI R4, RZ, R5, R4 ;  /* 0x00000005ff047219 */ /* 0x000fe20000011604 */
[----:B--2---:R-:W-:Y:S01]  /*1300*/  IMAD.HI.U32 R3, R20, R3, RZ ;  /* 0x0000000314037227 */ /* 0x004fe200078e00ff */
[----:B------:R-:W-:-:S04]  /*1310*/  ISETP.NE.AND P0, PT, R2, 0x1, PT ;  /* 0x000000010200780c */ /* 0x000fc80003f05270 */
[----:B----4-:R-:W-:-:S04]  /*1320*/  SHF.R.U32.HI R3, RZ, R6, R3 ;  /* 0x00000006ff037219 */ /* 0x010fc80000011603 */
[----:B------:R-:W-:Y:S02]  /*1330*/  SEL R3, R20, R3, !P0 ;  /* 0x0000000314037207 */ /* 0x000fe40004000000 */
[----:B---3--:R-:W-:-:S04]  /*1340*/  ISETP.NE.AND P1, PT, R8, 0x1, PT ;  /* 0x000000010800780c */ /* 0x008fc80003f25270 */
[----:B------:R-:W-:-:S05]  /*1350*/  SEL R4, R21, R4, !P1 ;  /* 0x0000000415047207 */ /* 0x000fca0004800000 */
[----:B------:R-:W-:Y:S02]  /*1360*/  IMAD.IADD R5, R3, 0x1, -R4 ;  /* 0x0000000103057824 */ /* 0x000fe400078e0a04 */
[----:B------:R-:W-:Y:S02]  /*1370*/  IMAD.IADD R3, R4, 0x1, -R3 ;  /* 0x0000000104037824 */ /* 0x000fe400078e0a03 */
[----:B------:R-:W-:Y:S02]  /*1380*/  IMAD R21, R5, R8, R21 ;  /* 0x0000000805157224 */ /* 0x000fe400078e0215 */
[----:B------:R-:W-:-:S07]  /*1390*/  IMAD R20, R3, R2, R20 ;  /* 0x0000000203147224 */ /* 0x000fce00078e0214 */
.L_x_16:
[----:B------:R-:W-:Y:S01]  /*13a0*/  BAR.SYNC.DEFER_BLOCKING 0x0 ;  /* 0x0000000000007b1d */ /* 0x000fe20000010000 */
[----:B------:R-:W-:Y:S01]  /*13b0*/  UISETP.NE.AND UP1, UPT, UR8, 0x2, UPT ;  /* 0x000000020800788c */ /* 0x000fe2000bf25270 */
[----:B------:R-:W-:Y:S02]  /*13c0*/  ISETP.NE.OR P5, PT, R0, 0x2, !P5 ;  /* 0x000000020000780c */ /* 0x000fe40006fa5670 */
[----:B------:R-:W-:-:S06]  /*13d0*/  LOP3.LUT R2, R103, 0x1f, RZ, 0xc0, !PT ;  /* 0x0000001f67027812 */ /* 0x000fcc00078ec0ff */
[----:B------:R-:W-:Y:S05]  /*13e0*/  BRA.U UP1, `(.L_x_17) ;  /* 0x0000001101a47547 */ /* 0x000fea000b800000 */
[----:B------:R-:W1:Y:S01]  /*13f0*/  LDCU UR13, c[0x0][0x38c] ;  /* 0x00007180ff0d77ac */ /* 0x000e620008000800 */
[----:B------:R-:W2:Y:S01]  /*1400*/  LDC R9, c[0x0][0x370] ;  /* 0x0000dc00ff097b82 */ /* 0x000ea20000000800 */
[----:B------:R-:W-:Y:S01]  /*1410*/  PLOP3.LUT P1, PT, PT, PT, UP2, 0x80, 0x8 ;  /* 0x000000000008781c */ /* 0x000fe20003f2f028 */
[----:B------:R-:W-:Y:S01]  /*1420*/  IMAD.MOV.U32 R15, RZ, RZ, 0x1 ;  /* 0x00000001ff0f7424 */ /* 0x000fe200078e00ff */
[----:B------:R-:W-:Y:S01]  /*1430*/  ISETP.EQ.OR P4, PT, R2, RZ, P5 ;  /* 0x000000ff0200720c */ /* 0x000fe20002f82670 */
[----:B------:R-:W-:Y:S01]  /*1440*/  IMAD.MOV.U32 R14, RZ, RZ, RZ ;  /* 0x000000ffff0e7224 */ /* 0x000fe200078e00ff */
[----:B------:R-:W-:Y:S02]  /*1450*/  PLOP3.LUT P1, PT, P1, PT, PT, 0x8, 0x80 ;  /* 0x000000000080781c */ /* 0x000fe40000f2e170 */
[----:B------:R-:W-:Y:S01]  /*1460*/  CS2R R12, SRZ ;  /* 0x00000000000c7805 */ /* 0x000fe2000001ff00 */
[----:B------:R-:W-:Y:S01]  /*1470*/  IMAD.MOV.U32 R10, RZ, RZ, 0x1 ;  /* 0x00000001ff0a7424 */ /* 0x000fe200078e00ff */
[----:B------:R-:W4:Y:S01]  /*1480*/  LDC R0, c[0x0][0x374] ;  /* 0x0000dd00ff007b82 */ /* 0x000f220000000800 */
[----:B------:R-:W2:Y:S01]  /*1490*/  LDCU.64 UR22, c[0x0][0x348] ;  /* 0x00006900ff1677ac */ /* 0x000ea20008000a00 */
[----:B------:R-:W-:Y:S01]  /*14a0*/  UMOV UR6, URZ ;  /* 0x000000ff00067c82 */ /* 0x000fe20008000000 */
[----:B-1----:R-:W-:-:S04]  /*14b0*/  UIADD3 UR5, UPT, UPT, UR13, 0x3f, URZ ;  /* 0x0000003f0d057890 */ /* 0x002fc8000fffe0ff */
[----:B------:R-:W-:-:S04]  /*14c0*/  USHF.R.S32.HI UR4, URZ, 0x1f, UR5 ;  /* 0x0000001fff047899 */ /* 0x000fc80008011405 */
[----:B------:R-:W-:-:S04]  /*14d0*/  ULEA.HI UR4, UR4, UR5, URZ, 0x6 ;  /* 0x0000000504047291 */ /* 0x000fc8000f8f30ff */
[----:B------:R-:W-:Y:S02]  /*14e0*/  USHF.R.S32.HI UR15, URZ, 0x6, UR4 ;  /* 0x00000006ff0f7899 */ /* 0x000fe40008011404 */
[----:B------:R-:W-:Y:S02]  /*14f0*/  UIADD3 UR4, UPT, UPT, UR13, -0x1, URZ ;  /* 0xffffffff0d047890 */ /* 0x000fe4000fffe0ff */
[----:B------:R-:W-:Y:S02]  /*1500*/  UISETP.LT.U32.AND UP0, UPT, UR15, 0x6, UPT ;  /* 0x000000060f00788c */ /* 0x000fe4000bf01070 */
[----:B------:R-:W-:Y:S02]  /*1510*/  UISETP.GE.U32.AND UP1, UPT, UR4, -0x7f, UPT ;  /* 0xffffff810400788c */ /* 0x000fe4000bf26070 */
[----:B------:R-:W-:Y:S02]  /*1520*/  USEL UR14, UR15, 0x6, UP0 ;  /* 0x000000060f0e7887 */ /* 0x000fe40008000000 */
[----:B------:R-:W-:-:S02]  /*1530*/  UIADD3 UR13, UPT, UPT, UR13, 0x7e, URZ ;  /* 0x0000007e0d0d7890 */ /* 0x000fc4000fffe0ff */
[----:B------:R-:W-:Y:S02]  /*1540*/  UIADD3 UR5, UPT, UPT, UR14, -0x1, URZ ;  /* 0xffffffff0e057890 */ /* 0x000fe4000fffe0ff */
[----:B------:R-:W-:-:S03]  /*1550*/  UIADD3 UR7, UPT, UPT, UR15, -UR14, URZ ;  /* 0x8000000e0f077290 */ /* 0x000fc6000fffe0ff */
[----:B------:R-:W-:-:S04]  /*1560*/  @UP1 UIADD3 UR5, UPT, UPT, UR14, URZ, URZ ;  /* 0x000000ff0e051290 */ /* 0x000fc8000fffe0ff */
[----:B--2---:R-:W-:-:S12]  /*1570*/  UIADD3 UR5, UPT, UPT, UR5, 0x1, URZ ;  /* 0x0000000105057890 */ /* 0x004fd8000fffe0ff */
.L_x_35:
[----:B------:R-:W-:Y:S01]  /*1580*/  UISETP.NE.AND UP0, UPT, UR37, URZ, UPT ;  /* 0x000000ff2500728c */ /* 0x000fe2000bf05270 */
[----:B------:R-:W1:Y:S08]  /*1590*/  S2UR UR37, SR_CgaCtaId ;  /* 0x00000000002579c3 */ /* 0x000e700000008800 */
[----:B------:R-:W-:Y:S05]  /*15a0*/  BRA.U UP0, `(.L_x_18) ;  /* 0x0000000100347547 */ /* 0x000fea000b800000 */
[----:B------:R-:W2:Y:S01]  /*15b0*/  S2R R2, SR_CgaCtaId ;  /* 0x0000000000027919 */ /* 0x000ea20000008800 */
[----:B------:R-:W-:-:S04]  /*15c0*/  MOV R3, 0x400 ;  /* 0x0000040000037802 */ /* 0x000fc80000000f00 */
[----:B--2---:R-:W-:Y:S02]  /*15d0*/  LEA R3, R2, R3, 0x18 ;  /* 0x0000000302037211 */ /* 0x004fe400078ec0ff */
[----:B------:R-:W-:-:S03]  /*15e0*/  SHF.L.U32 R2, R10, 0x1f, RZ ;  /* 0x0000001f0a027819 */ /* 0x000fc600000006ff */
[----:B------:R-:W-:-:S04]  /*15f0*/  IMAD R3, R12, 0x8, R3 ;  /* 0x000000080c037824 */ /* 0x000fc800078e0203 */
[----:B------:R-:W2:Y:S02]  /*1600*/  SYNCS.PHASECHK.TRANS64.TRYWAIT P0, [R3+URZ+0x120], R2 ;  /* 0x00012002030075a7 */ /* 0x000ea400080011ff */
[----:B--2---:R-:W-:Y:S05]  /*1610*/  @!P0 BRA `(.L_x_19) ;  /* 0x0000007800b48947 */ /* 0x004fea0003800000 */
.L_x_127:
[----:B------:R-:W-:Y:S01]  /*1620*/  VIADD R12, R12, 0x1 ;  /* 0x000000010c0c7836 */ /* 0x000fe20000000000 */
[----:B------:R2:W-:Y:S04]  /*1630*/  SYNCS.ARRIVE.TRANS64.A1T0 RZ, [R3+URZ+0x110], RZ ;  /* 0x000110ff03ff79a7 */ /* 0x0005e800081000ff */
[----:B------:R-:W-:-:S04]  /*1640*/  ISETP.NE.AND P0, PT, R12, 0x2, PT ;  /* 0x000000020c00780c */ /* 0x000fc80003f05270 */
[----:B------:R-:W-:Y:S02]  /*1650*/  SEL R12, R12, RZ, P0 ;  /* 0x000000ff0c0c7207 */ /* 0x000fe40000000000 */
[----:B--2---:R-:W-:-:S04]  /*1660*/  SEL R3, RZ, 0x1, P0 ;  /* 0x00000001ff037807 */ /* 0x004fc80000000000 */
[----:B------:R-:W-:-:S07]  /*1670*/  LOP3.LUT R10, R10, R3, RZ, 0x3c, !PT ;  /* 0x000000030a0a7212 */ /* 0x000fce00078e3cff */
.L_x_18:
[----:B------:R-:W-:Y:S01]  /*1680*/  UMOV UR4, 0x400 ;  /* 0x0000040000047882 */ /* 0x000fe20000000000 */
[----:B------:R-:W-:Y:S01]  /*1690*/  SHF.L.U32 R2, R15, 0x1f, RZ ;  /* 0x0000001f0f027819 */ /* 0x000fe200000006ff */
[----:B-1----:R-:W-:Y:S01]  /*16a0*/  ULEA UR4, UR37, UR4, 0x18 ;  /* 0x0000000425047291 */ /* 0x002fe2000f8ec0ff */
[----:B------:R-:W-:Y:S01]  /*16b0*/  R2UR UR35, R21 ;  /* 0x00000000152372ca */ /* 0x000fe200000e0000 */
[----:B------:R-:W-:Y:S01]  /*16c0*/  UISETP.GE.U32.AND UP0, UPT, UR13, 0x7f, UPT ;  /* 0x0000007f0d00788c */ /* 0x000fe2000bf06070 */
[----:B------:R-:W-:Y:S01]  /*16d0*/  R2UR UR11, R20 ;  /* 0x00000000140b72ca */ /* 0x000fe200000e0000 */
[----:B------:R-:W-:Y:S01]  /*16e0*/  ULEA UR8, UR6, UR4, 0x3 ;  /* 0x0000000406087291 */ /* 0x000fe2000f8e18ff */
[----:B------:R-:W-:-:S08]  /*16f0*/  UMOV UR24, URZ ;  /* 0x000000ff00187c82 */ /* 0x000fd00008000000 */
[----:B------:R1:W2:Y:S01]  /*1700*/  SYNCS.PHASECHK.TRANS64.TRYWAIT P0, [UR8+0x30], R2 ;  /* 0x00003002ff0075a7 */ /* 0x0002a20008001108 */
[----:B------:R-:W-:Y:S02]  /*1710*/  USHF.L.U32 UR35, UR35, 0x6, URZ ;  /* 0x0000000623237899 */ /* 0x000fe400080006ff */
[----:B------:R-:W-:Y:S01]  /*1720*/  USHF.L.U32 UR11, UR11, 0x8, URZ ;  /* 0x000000080b0b7899 */ /* 0x000fe200080006ff */
[----:B------:R-:W-:Y:S11]  /*1730*/  BRA.U !UP0, `(.L_x_20) ;  /* 0x0000000108a87547 */ /* 0x000ff6000b800000 */
[----:B------:R-:W-:Y:S01]  /*1740*/  UMOV UR16, URZ ;  /* 0x000000ff00107c82 */ /* 0x000fe20008000000 */
[----:B------:R-:W-:-:S05]  /*1750*/  UMOV UR17, UR6 ;  /* 0x0000000600117c82 */ /* 0x000fca0008000000 */
.L_x_25:
[----:B-1----:R-:W-:Y:S01]  /*1760*/  ULEA UR33, UR17, UR4, 0x3 ;  /* 0x0000000411217291 */ /* 0x002fe2000f8e18ff */
[----:B--2---:R-:W-:Y:S01]  /*1770*/  @!P5 MOV R3, 0x5000 ;  /* 0x000050000003d802 */ /* 0x004fe20000000f00 */
[----:B--2---:R-:W-:Y:S10]  /*1780*/  @P0 BRA `(.L_x_21) ;  /* 0x00000000000c0947 */ /* 0x004ff40003800000 */
[----:B------:R-:W-:-:S04]  /*1790*/  SHF.L.U32 R5, R15, 0x1f, RZ ;  /* 0x0000001f0f057819 */ /* 0x000fc800000006ff */
[----:B------:R-:W2:Y:S02]  /*17a0*/  SYNCS.PHASECHK.TRANS64.TRYWAIT P0, [UR33+0x30], R5 ;  /* 0x00003005ff0075a7 */ /* 0x000ea40008001121 */
[----:B--2---:R-:W-:Y:S05]  /*17b0*/  @!P0 BRA `(.L_x_22) ;  /* 0x0000007800608947 */ /* 0x004fea0003800000 */
.L_x_21:
[----:B------:R2:W-:Y:S01]  /*17c0*/  @!P5 SYNCS.ARRIVE.TRANS64 RZ, [UR33], R3 ;  /* 0x00000003ffffd9a7 */ /* 0x0005e20008000021 */
[----:B------:R-:W-:Y:S04]  /*17d0*/  BSSY.RECONVERGENT B0, `(.L_x_23) ;  /* 0x0000003000007945 */ /* 0x000fe80003800200 */
[----:B------:R-:W-:Y:S05]  /*17e0*/  @P4 BRA `(.L_x_24) ;  /* 0x0000000000044947 */ /* 0x000fea0003800000 */
[----:B------:R-:W-:Y:S05]  /*17f0*/  BPT.TRAP 0x1 ;  /* 0x000000040000795c */ /* 0x000fea0000300000 */
.L_x_24:
[----:B------:R-:W-:Y:S05]  /*1800*/  BSYNC.RECONVERGENT B0 ;  /* 0x0000000000007941 */ /* 0x000fea0003800200 */
.L_x_23:
[----:B------:R-:W-:Y:S02]  /*1810*/  UIADD3 UR6, UPT, UPT, UR17, 0x1, URZ ;  /* 0x0000000111067890 */ /* 0x000fe4000fffe0ff */
[----:B------:R-:W-:Y:S02]  /*1820*/  ULEA UR32, UR17, UR4, 0xc ;  /* 0x0000000411207291 */ /* 0x000fe4000f8e60ff */
[----:B------:R-:W-:Y:S02]  /*1830*/  UISETP.NE.AND UP0, UPT, UR6, 0x6, UPT ;  /* 0x000000060600788c */ /* 0x000fe4000bf05270 */
[----:B------:R-:W-:Y:S02]  /*1840*/  UIADD3 UR26, UP1, UPT, UR22, 0x80, URZ ;  /* 0x00000080161a7890 */ /* 0x000fe4000ff3e0ff */
[----:B------:R-:W-:Y:S02]  /*1850*/  USEL UR9, URZ, 0x1, UP0 ;  /* 0x00000001ff097887 */ /* 0x000fe40008000000 */
[----:B------:R-:W-:-:S02]  /*1860*/  USEL UR6, UR6, URZ, UP0 ;  /* 0x000000ff06067287 */ /* 0x000fc40008000000 */
[----:B------:R-:W-:Y:S02]  /*1870*/  UIADD3 UR20, UP0, UPT, UR22, 0x180, URZ ;  /* 0x0000018016147890 */ /* 0x000fe4000ff1e0ff */
[----:B------:R-:W-:Y:S01]  /*1880*/  ULEA UR8, UR6, UR4, 0x3 ;  /* 0x0000000406087291 */ /* 0x000fe2000f8e18ff */
[----:B------:R-:W-:Y:S01]  /*1890*/  LOP3.LUT R15, R15, UR9, RZ, 0x3c, !PT ;  /* 0x000000090f0f7c12 */ /* 0x000fe2000f8e3cff */
[----:B------:R-:W-:Y:S02]  /*18a0*/  USHF.L.U32 UR34, UR16, 0x6, URZ ;  /* 0x0000000610227899 */ /* 0x000fe400080006ff */
[----:B------:R-:W-:Y:S01]  /*18b0*/  UIADD3.X UR27, UPT, UPT, URZ, UR23, URZ, UP1, !UPT ;  /* 0x00000017ff1b7290 */ /* 0x000fe20008ffe4ff */
[----:B-1----:R-:W-:Y:S01]  /*18c0*/  SHF.L.U32 R2, R15, 0x1f, RZ ;  /* 0x0000001f0f027819 */ /* 0x002fe200000006ff */
[----:B------:R-:W-:Y:S02]  /*18d0*/  UIADD3 UR32, UPT, UPT, UR32, 0x6400, URZ ;  /* 0x0000640020207890 */ /* 0x000fe4000fffe0ff */
[----:B------:R-:W-:Y:S01]  /*18e0*/  UIADD3.X UR21, UPT, UPT, URZ, UR23, URZ, UP0, !UPT ;  /* 0x00000017ff157290 */ /* 0x000fe200087fe4ff */
[----:B------:R1:W1:Y:S01]  /*18f0*/  SYNCS.PHASECHK.TRANS64.TRYWAIT P0, [UR8+0x30], R2 ;  /* 0x00003002ff0075a7 */ /* 0x0002620008001108 */
[----:B------:R-:W-:Y:S01]  /*1900*/  ULEA UR8, UR17, UR4, 0xe ;  /* 0x0000000411087291 */ /* 0x000fe2000f8e70ff */
[----:B------:R-:W-:Y:S01]  /*1910*/  UMOV UR18, 0x0 ;  /* 0x0000000000127882 */ /* 0x000fe20000000000 */
[----:B------:R-:W-:-:S02]  /*1920*/  UMOV UR19, 0x10000000 ;  /* 0x1000000000137882 */ /* 0x000fc40000000000 */
[----:B------:R-:W-:Y:S01]  /*1930*/  UIADD3 UR8, UPT, UPT, UR8, 0xc400, URZ ;  /* 0x0000c40008087890 */ /* 0x000fe2000fffe0ff */
[----:B------:R1:W-:Y:S01]  /*1940*/  UTMALDG.3D [UR32], [UR26], desc[UR18] ;  /* 0x000012201a0075b4 */ /* 0x0003e20008011000 */
[----:B------:R-:W-:Y:S01]  /*1950*/  UMOV UR12, UR36 ;  /* 0x00000024000c7c82 */ /* 0x000fe20008000000 */
[----:B------:R-:W-:Y:S01]  /*1960*/  UMOV UR9, UR33 ;  /* 0x0000002100097c82 */ /* 0x000fe20008000000 */
[----:B------:R-:W-:Y:S01]  /*1970*/  UMOV UR10, UR34 ;  /* 0x00000022000a7c82 */ /* 0x000fe20008000000 */
[----:B------:R-:W-:Y:S01]  /*1980*/  UIADD3 UR16, UPT, UPT, UR16, 0x1, URZ ;  /* 0x0000000110107890 */ /* 0x000fe2000fffe0ff */
[----:B------:R-:W-:Y:S01]  /*1990*/  UMOV UR24, UR5 ;  /* 0x0000000500187c82 */ /* 0x000fe20008000000 */
[----:B------:R-:W-:Y:S02]  /*19a0*/  UMOV UR17, UR6 ;  /* 0x0000000600117c82 */ /* 0x000fe40008000000 */
[----:B------:R1:W-:Y:S01]  /*19b0*/  UTMALDG.3D [UR8], [UR20], desc[UR18] ;  /* 0x00001208140075b4 */ /* 0x0003e20008011000 */
[----:B------:R-:W-:-:S09]  /*19c0*/  UISETP.NE.AND UP0, UPT, UR16, UR5, UPT ;  /* 0x000000051000728c */ /* 0x000fd2000bf05270 */
[----:B------:R-:W-:Y:S05]  /*19d0*/  BRA.U UP0, `(.L_x_25) ;  /* 0xfffffffd00607547 */ /* 0x000fea000b83ffff */
.L_x_20:
[----:B-1----:R-:W-:Y:S01]  /*19e0*/  ULEA UR8, UR6, UR4, 0x3 ;  /* 0x0000000406087291 */ /* 0x002fe2000f8e18ff */
[----:B------:R-:W-:Y:S01]  /*19f0*/  SHF.L.U32 R2, R15, 0x1f, RZ ;  /* 0x0000001f0f027819 */ /* 0x000fe200000006ff */
[----:B------:R-:W-:Y:S01]  /*1a00*/  @!P1 SYNCS.ARRIVE.TRANS64.A1T0 RZ, [UR4+0xa8], RZ ;  /* 0x0000a8ffffff99a7 */ /* 0x000fe20008100004 */
[----:B------:R-:W-:-:S06]  /*1a10*/  UISETP.GT.AND UP0, UPT, UR15, UR14, UPT ;  /* 0x0000000e0f00728c */ /* 0x000fcc000bf04270 */
[----:B--2---:R1:W2:Y:S03]  /*1a20*/  SYNCS.PHASECHK.TRANS64.TRYWAIT P0, [UR8+0x30], R2 ;  /* 0x00003002ff0075a7 */ /* 0x0042a60008001108 */
[----:B------:R-:W-:Y:S05]  /*1a30*/  BRA.U !UP0, `(.L_x_26) ;  /* 0x0000000108ac7547 */ /* 0x000fea000b800000 */
[----:B------:R-:W-:Y:S01]  /*1a40*/  UIADD3 UR21, UPT, UPT, UR7, UR24, URZ ;  /* 0x0000001807157290 */ /* 0x000fe2000fffe0ff */
[----:B------:R-:W-:-:S11]  /*1a50*/  UMOV UR25, UR6 ;  /* 0x0000000600197c82 */ /* 0x000fd60008000000 */
.L_x_31:
[----:B-1----:R-:W-:Y:S01]  /*1a60*/  ULEA UR17, UR25, UR4, 0x3 ;  /* 0x0000000419117291 */ /* 0x002fe2000f8e18ff */
[----:B--2---:R-:W-:Y:S01]  /*1a70*/  @!P5 MOV R3, 0x5000 ;  /* 0x000050000003d802 */ /* 0x004fe20000000f00 */
[----:B--2---:R-:W-:Y:S10]  /*1a80*/  @P0 BRA `(.L_x_27) ;  /* 0x00000000000c0947 */ /* 0x004ff40003800000 */
[----:B------:R-:W-:-:S04]  /*1a90*/  SHF.L.U32 R5, R15, 0x1f, RZ ;  /* 0x0000001f0f057819 */ /* 0x000fc800000006ff */
[----:B------:R-:W2:Y:S02]  /*1aa0*/  SYNCS.PHASECHK.TRANS64.TRYWAIT P0, [UR17+0x30], R5 ;  /* 0x00003005ff0075a7 */ /* 0x000ea40008001111 */
[----:B--2---:R-:W-:Y:S05]  /*1ab0*/  @!P0 BRA `(.L_x_28) ;  /* 0x0000007400b88947 */ /* 0x004fea0003800000 */
.L_x_27:
[----:B------:R2:W-:Y:S01]  /*1ac0*/  @!P5 SYNCS.ARRIVE.TRANS64 RZ, [UR17], R3 ;  /* 0x00000003ffffd9a7 */ /* 0x0005e20008000011 */
[----:B------:R-:W-:Y:S04]  /*1ad0*/  BSSY.RECONVERGENT B0, `(.L_x_29) ;  /* 0x0000003000007945 */ /* 0x000fe80003800200 */
[----:B------:R-:W-:Y:S05]  /*1ae0*/  @P4 BRA `(.L_x_30) ;  /* 0x0000000000044947 */ /* 0x000fea0003800000 */
[----:B------:R-:W-:Y:S05]  /*1af0*/  BPT.TRAP 0x1 ;  /* 0x000000040000795c */ /* 0x000fea0000300000 */
.L_x_30:
[----:B------:R-:W-:Y:S05]  /*1b00*/  BSYNC.RECONVERGENT B0 ;  /* 0x0000000000007941 */ /* 0x000fea0003800200 */
.L_x_29:
        /* <DEDUP_REMOVED lines=10> */
[----:B------:R-:W-:Y:S01]  /*1bb0*/  UIADD3 UR16, UPT, UPT, UR16, 0x6400, URZ ;  /* 0x0000640010107890 */ /* 0x000fe2000fffe0ff */
[----:B-1----:R-:W-:Y:S01]  /*1bc0*/  SHF.L.U32 R2, R15, 0x1f, RZ ;  /* 0x0000001f0f027819 */ /* 0x002fe200000006ff */
[----:B------:R-:W-:Y:S02]  /*1bd0*/  UIADD3.X UR31, UPT, UPT, URZ, UR23, URZ, UP1, !UPT ;  /* 0x00000017ff1f7290 */ /* 0x000fe40008ffe4ff */
[----:B------:R-:W-:Y:S01]  /*1be0*/  UIADD3.X UR29, UPT, UPT, URZ, UR23, URZ, UP0, !UPT ;  /* 0x00000017ff1d7290 */ /* 0x000fe200087fe4ff */
[----:B------:R1:W1:Y:S01]  /*1bf0*/  SYNCS.PHASECHK.TRANS64.TRYWAIT P0, [UR8+0x30], R2 ;  /* 0x00003002ff0075a7 */ /* 0x0002620008001108 */
[----:B------:R-:W-:Y:S01]  /*1c00*/  ULEA UR8, UR25, UR4, 0xe ;  /* 0x0000000419087291 */ /* 0x000fe2000f8e70ff */
[----:B------:R-:W-:Y:S01]  /*1c10*/  UMOV UR26, 0x0 ;  /* 0x00000000001a7882 */ /* 0x000fe20000000000 */
[----:B------:R-:W-:-:S02]  /*1c20*/  UMOV UR27, 0x10000000 ;  /* 0x10000000001b7882 */ /* 0x000fc40000000000 */
[----:B------:R-:W-:Y:S01]  /*1c30*/  UIADD3 UR8, UPT, UPT, UR8, 0xc400, URZ ;  /* 0x0000c40008087890 */ /* 0x000fe2000fffe0ff */
[----:B------:R-:W-:Y:S01]  /*1c40*/  UMOV UR19, UR35 ;  /* 0x0000002300137c82 */ /* 0x000fe20008000000 */
[----:B------:R-:W-:Y:S01]  /*1c50*/  UMOV UR20, UR36 ;  /* 0x0000002400147c82 */ /* 0x000fe20008000000 */
[----:B------:R-:W-:Y:S01]  /*1c60*/  UMOV UR12, UR36 ;  /* 0x00000024000c7c82 */ /* 0x000fe20008000000 */
[----:B------:R-:W-:Y:S01]  /*1c70*/  UMOV UR9, UR17 ;  /* 0x0000001100097c82 */ /* 0x000fe20008000000 */
[----:B------:R-:W-:Y:S01]  /*1c80*/  UMOV UR10, UR18 ;  /* 0x00000012000a7c82 */ /* 0x000fe20008000000 */
[----:B------:R1:W-:Y:S01]  /*1c90*/  UTMALDG.3D [UR16], [UR30], desc[UR26] ;  /* 0x00001a101e0075b4 */ /* 0x0003e20008011000 */
[----:B------:R-:W-:Y:S01]  /*1ca0*/  UIADD3 UR24, UPT, UPT, UR24, 0x1, URZ ;  /* 0x0000000118187890 */ /* 0x000fe2000fffe0ff */
[----:B------:R-:W-:-:S03]  /*1cb0*/  UMOV UR25, UR6 ;  /* 0x0000000600197c82 */ /* 0x000fc60008000000 */
[----:B------:R-:W-:Y:S01]  /*1cc0*/  UISETP.NE.AND UP0, UPT, UR24, UR21, UPT ;  /* 0x000000151800728c */ /* 0x000fe2000bf05270 */
[----:B------:R1:W-:Y:S08]  /*1cd0*/  UTMALDG.3D [UR8], [UR28], desc[UR26] ;  /* 0x00001a081c0075b4 */ /* 0x0003f00008011000 */
[----:B------:R-:W-:Y:S05]  /*1ce0*/  BRA.U UP0, `(.L_x_31) ;  /* 0xfffffffd005c7547 */ /* 0x000fea000b83ffff */
.L_x_26:
[C---:B-1----:R-:W-:Y:S01]  /*1cf0*/  LEA R2, R14.reuse, UR4, 0x3 ;  /* 0x000000040e027c11 */ /* 0x042fe2000f8e18ff */
[----:B------:R-:W-:Y:S01]  /*1d00*/  NOP ;  /* 0x0000000000007918 */ /* 0x000fe20000000000 */
[----:B--2---:R-:W-:Y:S02]  /*1d10*/  SHF.L.U32 R3, R13, 0x1f, RZ ;  /* 0x0000001f0d037819 */ /* 0x004fe400000006ff */
[----:B------:R-:W-:Y:S02]  /*1d20*/  LEA R4, R14, UR4, 0x4 ;  /* 0x000000040e047c11 */ /* 0x000fe4000f8e20ff */
[----:B------:R-:W1:Y:S02]  /*1d30*/  SYNCS.PHASECHK.TRANS64.TRYWAIT P0, [R2+URZ+0xb0], R3 ;  /* 0x0000b003020075a7 */ /* 0x000e6400080011ff */
[----:B-1----:R-:W-:Y:S05]  /*1d40*/  @!P0 BRA `(.L_x_32) ;  /* 0x00000074002c8947 */ /* 0x002fea0003800000 */
.L_x_130:
[----:B------:R-:W2:Y:S01]  /*1d50*/  LDS.128 R4, [R4+0x140] ;  /* 0x0001400004047984 */ /* 0x000ea20000000c00 */
[----:B---3--:R-:W-:Y:S01]  /*1d60*/  ISETP.GE.AND P0, PT, R40, 0x1, PT ;  /* 0x000000012800780c */ /* 0x008fe20003f06270 */
[----:B-1----:R-:W-:Y:S01]  /*1d70*/  VIADD R2, R2, 0xc0 ;  /* 0x000000c002027836 */ /* 0x002fe20000000000 */
[----:B------:R-:W-:Y:S01]  /*1d80*/  @!PT LDS RZ, [RZ] ;  /* 0x00000000fffff984 */ /* 0x000fe20000000800 */
[----:B------:R-:W-:Y:S01]  /*1d90*/  @!PT LDS RZ, [RZ] ;  /* 0x00000000fffff984 */ /* 0x000fe20000000800 */
[----:B------:R-:W-:Y:S01]  /*1da0*/  @!PT LDS RZ, [RZ] ;  /* 0x00000000fffff984 */ /* 0x000fe20000000800 */
[----:B------:R-:W-:Y:S01]  /*1db0*/  @!PT LDS RZ, [RZ] ;  /* 0x00000000fffff984 */ /* 0x000fe20000000800 */
[----:B------:R1:W-:Y:S06]  /*1dc0*/  MEMBAR.ALL.CTA ;  /* 0x0000000000007992 */ /* 0x0003ec0000008000 */
[----:B-1----:R-:W1:Y:S01]  /*1dd0*/  FENCE.VIEW.ASYNC.S ;  /* 0x00000000000073c6 */ /* 0x002e620000000000 */
[----:B------:R-:W-:-:S04]  /*1de0*/  PRMT R2, RZ, 0x654, R2 ;  /* 0x00000654ff027816 */ /* 0x000fc80000000002 */
[----:B-1----:R1:W-:Y:S01]  /*1df0*/  SYNCS.ARRIVE.TRANS64.RED.A1T0 RZ, [R2+URZ], RZ ;  /* 0x000000ff02ff79a7 */ /* 0x0023e200081004ff */
[----:B--2---:R-:W-:-:S13]  /*1e00*/  LOP3.LUT P2, RZ, R6, 0x1, RZ, 0xc0, !PT ;  /* 0x0000000106ff7812 */ /* 0x004fda000784c0ff */
[----:B------:R-:W-:Y:S01]  /*1e10*/  @P2 SHF.R.U32.HI R3, RZ, 0x10, R5 ;  /* 0x00000010ff032819 */ /* 0x000fe20000011605 */
[----:B------:R-:W-:Y:S01]  /*1e20*/  VOTEU.ANY UP0, P2 ;  /* 0x0000000000ff7886 */ /* 0x000fe20001000100 */
[----:B------:R-:W-:Y:S02]  /*1e30*/  @P2 MOV R11, R4 ;  /* 0x00000004000b2202 */ /* 0x000fe40000000f00 */
[----:B------:R-:W-:Y:S02]  /*1e40*/  @P2 R2UR.BROADCAST UR8, R3 ;  /* 0x00000000030822ca */ /* 0x000fe400008e0000 */
[----:B------:R-:W-:-:S11]  /*1e50*/  @P2 LOP3.LUT R8, R5, 0xffff, RZ, 0xc0, !PT ;  /* 0x0000ffff05082812 */ /* 0x000fd600078ec0ff */
[----:B------:R-:W-:Y:S01]  /*1e60*/  @UP0 UMOV UR36, UR8 ;  /* 0x0000000800240c82 */ /* 0x000fe20008000000 */
[----:B-1----:R-:W-:Y:S05]  /*1e70*/  @!P0 BRA `(.L_x_33) ;  /* 0x0000000000b88947 */ /* 0x002fea0003800000 */
[----:B------:R-:W4:Y:S01]  /*1e80*/  LDC.64 R4, c[0x0][0xb18] ;  /* 0x0002c600ff047b82 */ /* 0x000f220000000a00 */
[----:B------:R-:W-:-:S07]  /*1e90*/  ISETP.NE.AND P3, PT, R40, 0x1, PT ;  /* 0x000000012800780c */ /* 0x000fce0003f65270 */
[----:B------:R-:W1:Y:S08]  /*1ea0*/  LDC.64 R6, c[0x0][0xb10] ;  /* 0x0002c400ff067b82 */ /* 0x000e700000000a00 */
[----:B------:R-:W2:Y:S08]  /*1eb0*/  LDC R16, c[0x0][0xb20] ;  /* 0x0002c800ff107b82 */ /* 0x000eb00000000800 */
[----:B------:R-:W3:Y:S01]  /*1ec0*/  LDC R18, c[0x0][0xb0c] ;  /* 0x0002c300ff127b82 */ /* 0x000ee20000000800 */
[----:B----4-:R-:W-:Y:S01]  /*1ed0*/  IMAD.HI.U32 R17, R0, R5, RZ ;  /* 0x0000000500117227 */ /* 0x010fe200078e00ff */
[----:B------:R-:W-:-:S03]  /*1ee0*/  ISETP.NE.AND P0, PT, R4, 0x1, PT ;  /* 0x000000010400780c */ /* 0x000fc60003f05270 */
[----:B------:R-:W-:-:S03]  /*1ef0*/  IMAD.HI.U32 R5, R8, R5, RZ ;  /* 0x0000000508057227 */ /* 0x000fc600078e00ff */
[----:B------:R-:W4:Y:S01]  /*1f00*/  LDC.64 R2, c[0x0][0xb28] ;  /* 0x0002ca00ff027b82 */ /* 0x000f220000000a00 */
[----:B-1----:R-:W-:-:S04]  /*1f10*/  IMAD.HI.U32 R20, R9, R6, RZ ;  /* 0x0000000609147227 */ /* 0x002fc800078e00ff */
[----:B------:R-:W-:Y:S01]  /*1f20*/  IMAD.HI.U32 R22, R11, R6, RZ ;  /* 0x000000060b167227 */ /* 0x000fe200078e00ff */
[----:B------:R-:W-:Y:S02]  /*1f30*/  SHF.R.U32.HI R20, RZ, R7, R20 ;  /* 0x00000007ff147219 */ /* 0x000fe40000011614 */
[-C--:B--2---:R-:W-:Y:S02]  /*1f40*/  SHF.R.U32.HI R17, RZ, R16.reuse, R17 ;  /* 0x00000010ff117219 */ /* 0x084fe40000011611 */
[----:B------:R-:W-:Y:S02]  /*1f50*/  SHF.R.U32.HI R5, RZ, R16, R5 ;  /* 0x00000010ff057219 */ /* 0x000fe40000011605 */
[----:B------:R-:W-:Y:S02]  /*1f60*/  SEL R17, R0, R17, !P0 ;  /* 0x0000001100117207 */ /* 0x000fe40004000000 */
[----:B------:R-:W-:Y:S02]  /*1f70*/  SHF.R.U32.HI R22, RZ, R7, R22 ;  /* 0x00000007ff167219 */ /* 0x000fe40000011616 */
[----:B---3--:R-:W-:-:S02]  /*1f80*/  ISETP.NE.AND P1, PT, R18, 0x1, PT ;  /* 0x000000011200780c */ /* 0x008fc40003f25270 */
[----:B------:R-:W-:Y:S02]  /*1f90*/  SEL R5, R8, R5, !P0 ;  /* 0x0000000508057207 */ /* 0x000fe40004000000 */
[----:B------:R-:W-:Y:S02]  /*1fa0*/  SEL R19, R9, R20, !P1 ;  /* 0x0000001409137207 */ /* 0x000fe40004800000 */
[----:B------:R-:W-:Y:S01]  /*1fb0*/  SEL R7, R11, R22, !P1 ;  /* 0x000000160b077207 */ /* 0x000fe20004800000 */
[----:B----4-:R-:W-:-:S04]  /*1fc0*/  IMAD.HI.U32 R20, R17, R2, RZ ;  /* 0x0000000211147227 */ /* 0x010fc800078e00ff */
[----:B------:R-:W-:Y:S01]  /*1fd0*/  IMAD.HI.U32 R6, R19, R2, RZ ;  /* 0x0000000213067227 */ /* 0x000fe200078e00ff */
[----:B------:R-:W-:-:S04]  /*1fe0*/  @P3 SHF.R.U32.HI R17, RZ, R3, R20 ;  /* 0x00000003ff113219 */ /* 0x000fc80000011614 */
[----:B------:R-:W-:Y:S01]  /*1ff0*/  @P3 SHF.R.U32.HI R19, RZ, R3, R6 ;  /* 0x00000003ff133219 */ /* 0x000fe20000011606 */
[----:B------:R-:W-:-:S04]  /*2000*/  IMAD R17, R40, R17, RZ ;  /* 0x0000001128117224 */ /* 0x000fc800078e02ff */
[----:B------:R-:W-:Y:S01]  /*2010*/  IMAD R6, R40, R19, RZ ;  /* 0x0000001328067224 */ /* 0x000fe200078e02ff */
[C---:B------:R-:W-:Y:S02]  /*2020*/  ISETP.GE.AND P0, PT, R5.reuse, R17, PT ;  /* 0x000000110500720c */ /* 0x040fe40003f06270 */
[----:B------:R-:W-:Y:S02]  /*2030*/  IADD3 R17, PT, PT, -R5, RZ, RZ ;  /* 0x000000ff05117210 */ /* 0x000fe40007ffe1ff */
[----:B------:R-:W-:Y:S01]  /*2040*/  ISETP.GE.OR P0, PT, R7, R6, P0 ;  /* 0x000000060700720c */ /* 0x000fe20000706670 */
[----:B------:R-:W-:-:S04]  /*2050*/  IMAD.HI.U32 R6, R5, R2, RZ ;  /* 0x0000000205067227 */ /* 0x000fc800078e00ff */
[----:B------:R-:W-:Y:S01]  /*2060*/  IMAD R8, R4, R17, R8 ;  /* 0x0000001104087224 */ /* 0x000fe200078e0208 */
[----:B------:R-:W-:-:S04]  /*2070*/  SHF.R.U32.HI R6, RZ, R3, R6 ;  /* 0x00000003ff067219 */ /* 0x000fc80000011606 */
[----:B------:R-:W-:-:S03]  /*2080*/  SEL R6, R5, R6, !P3 ;  /* 0x0000000605067207 */ /* 0x000fc60005800000 */
[----:B------:R-:W-:-:S04]  /*2090*/  @!P0 IMAD.HI.U32 R16, R7, R2, RZ ;  /* 0x0000000207108227 */ /* 0x000fc800078e00ff */
[----:B------:R-:W-:Y:S01]  /*20a0*/  IMAD.MOV R2, RZ, RZ, -R6 ;  /* 0x000000ffff027224 */ /* 0x000fe200078e0a06 */
[----:B------:R-:W-:-:S03]  /*20b0*/  @!P0 SHF.R.U32.HI R16, RZ, R3, R16 ;  /* 0x00000003ff108219 */ /* 0x000fc60000011610 */
[----:B------:R-:W-:Y:S01]  /*20c0*/  IMAD R2, R40, R2, R5 ;  /* 0x0000000228027224 */ /* 0x000fe200078e0205 */
        /* <DEDUP_REMOVED lines=9> */
.L_x_33:
[----:B------:R-:W1:Y:S02]  /*2160*/  LDCU UR8, c[0x0][0xb30] ;  /* 0x00016600ff0877ac */ /* 0x000e640008000800 */
[----:B-1----:R-:W-:-:S09]  /*2170*/  UISETP.NE.AND UP0, UPT, UR8, 0x1, UPT ;  /* 0x000000010800788c */ /* 0x002fd2000bf05270 */
[----:B------:R-:W-:Y:S05]  /*2180*/  BRA.U UP0, `(.L_x_34) ;  /* 0x0000000100407547 */ /* 0x000fea000b800000 */
[----:B------:R-:W1:Y:S08]  /*2190*/  LDC.64 R4, c[0x0][0xb10] ;  /* 0x0002c400ff047b82 */ /* 0x000e700000000a00 */
[----:B------:R-:W2:Y:S08]  /*21a0*/  LDC.64 R2, c[0x0][0xb18] ;  /* 0x0002c600ff027b82 */ /* 0x000eb00000000a00 */
[----:B------:R-:W3:Y:S08]  /*21b0*/  LDC R6, c[0x0][0xb20] ;  /* 0x0002c800ff067b82 */ /* 0x000ef00000000800 */
[----:B------:R-:W4:Y:S01]  /*21c0*/  LDC R16, c[0x0][0xb0c] ;  /* 0x0002c300ff107b82 */ /* 0x000f220000000800 */
[----:B-1----:R-:W-:-:S05]  /*21d0*/  IMAD.HI.U32 R4, R11, R4, RZ ;  /* 0x000000040b047227 */ /* 0x002fca00078e00ff */
[----:B------:R-:W-:Y:S01]  /*21e0*/  SHF.R.U32.HI R4, RZ, R5, R4 ;  /* 0x00000005ff047219 */ /* 0x000fe20000011604 */
[----:B--2---:R-:W-:Y:S01]  /*21f0*/  IMAD.HI.U32 R3, R8, R3, RZ ;  /* 0x0000000308037227 */ /* 0x004fe200078e00ff */
[----:B------:R-:W-:-:S04]  /*2200*/  ISETP.NE.AND P0, PT, R2, 0x1, PT ;  /* 0x000000010200780c */ /* 0x000fc80003f05270 */
[----:B---3--:R-:W-:-:S04]  /*2210*/  SHF.R.U32.HI R3, RZ, R6, R3 ;  /* 0x00000006ff037219 */ /* 0x008fc80000011603 */
[----:B------:R-:W-:Y:S02]  /*2220*/  SEL R3, R8, R3, !P0 ;  /* 0x0000000308037207 */ /* 0x000fe40004000000 */
[----:B----4-:R-:W-:-:S04]  /*2230*/  ISETP.NE.AND P1, PT, R16, 0x1, PT ;  /* 0x000000011000780c */ /* 0x010fc80003f25270 */
[----:B------:R-:W-:-:S05]  /*2240*/  SEL R4, R11, R4, !P1 ;  /* 0x000000040b047207 */ /* 0x000fca0004800000 */
[----:B------:R-:W-:Y:S02]  /*2250*/  IMAD.IADD R5, R3, 0x1, -R4 ;  /* 0x0000000103057824 */ /* 0x000fe400078e0a04 */
[----:B------:R-:W-:Y:S02]  /*2260*/  IMAD.IADD R3, R4, 0x1, -R3 ;  /* 0x0000000104037824 */ /* 0x000fe400078e0a03 */
[----:B------:R-:W-:Y:S02]  /*2270*/  IMAD R11, R5, R16, R11 ;  /* 0x00000010050b7224 */ /* 0x000fe400078e020b */
[----:B------:R-:W-:-:S07]  /*2280*/  IMAD R8, R3, R2, R8 ;  /* 0x0000000203087224 */ /* 0x000fce00078e0208 */
.L_x_34:
[----:B------:R-:W-:Y:S01]  /*2290*/  VIADD R14, R14, 0x1 ;  /* 0x000000010e0e7836 */ /* 0x000fe20000000000 */
[----:B------:R-:W-:Y:S01]  /*22a0*/  PLOP3.LUT P1, PT, PT, PT, PT, 0x80, 0x8 ;  /* 0x000000000008781c */ /* 0x000fe20003f2f070 */
[----:B------:R-:W-:Y:S02]  /*22b0*/  IMAD.IADD R21, R11, 0x1, R90 ;  /* 0x000000010b157824 */ /* 0x000fe400078e025a */
[----:B------:R-:W-:Y:S01]  /*22c0*/  IMAD.IADD R20, R8, 0x1, R83 ;  /* 0x0000000108147824 */ /* 0x000fe200078e0253 */
[----:B------:R-:W-:-:S04]  /*22d0*/  ISETP.NE.AND P0, PT, R14, 0x2, PT ;  /* 0x000000020e00780c */ /* 0x000fc80003f05270 */
[----:B------:R-:W-:Y:S02]  /*22e0*/  SEL R2, RZ, 0x1, P0 ;  /* 0x00000001ff027807 */ /* 0x000fe40000000000 */
[----:B------:R-:W-:Y:S02]  /*22f0*/  SEL R14, R14, RZ, P0 ;  /* 0x000000ff0e0e7207 */ /* 0x000fe40000000000 */
[----:B------:R-:W-:Y:S01]  /*2300*/  LOP3.LUT R13, R13, R2, RZ, 0x3c, !PT ;  /* 0x000000020d0d7212 */ /* 0x000fe200078e3cff */
[----:B------:R-:W-:Y:S06]  /*2310*/  @P2 BRA `(.L_x_35) ;  /* 0xfffffff000982947 */ /* 0x000fec000383ffff */
[----:B------:R-:W-:Y:S01]  /*2320*/  UIADD3 UR4, UPT, UPT, UR4, 0x30, URZ ;  /* 0x0000003004047890 */ /* 0x000fe2000fffe0ff */
[----:B------:R-:W-:-:S03]  /*2330*/  SHF.L.U32 R3, R15, 0x1f, RZ ;  /* 0x0000001f0f037819 */ /* 0x000fc600000006ff */
[----:B------:R-:W-:-:S09]  /*2340*/  ULEA UR5, UR6, UR4, 0x3 ;  /* 0x0000000406057291 */ /* 0x000fd2000f8e18ff */
[----:B------:R-:W1:Y:S02]  /*2350*/  SYNCS.PHASECHK.TRANS64.TRYWAIT P0, [UR5], R3 ;  /* 0x00000003ff0075a7 */ /* 0x000e640008001105 */
[----:B-1----:R-:W-:Y:S05]  /*2360*/  @!P0 BRA `(.L_x_36) ;  /* 0x0000006c00b88947 */ /* 0x002fea0003800000 */
.L_x_132:
[----:B------:R-:W-:-:S04]  /*2370*/  UIADD3 UR6, UPT, UPT, UR6, 0x1, URZ ;  /* 0x0000000106067890 */ /* 0x000fc8000fffe0ff */
[----:B------:R-:W-:-:S04]  /*2380*/  UISETP.NE.AND UP0, UPT, UR6, 0x6, UPT ;  /* 0x000000060600788c */ /* 0x000fc8000bf05270 */
[----:B------:R-:W-:Y:S02]  /*2390*/  USEL UR7, URZ, 0x1, UP0 ;  /* 0x00000001ff077887 */ /* 0x000fe40008000000 */
[----:B------:R-:W-:-:S04]  /*23a0*/  USEL UR6, UR6, URZ, UP0 ;  /* 0x000000ff06067287 */ /* 0x000fc80008000000 */
[----:B------:R-:W-:Y:S01]  /*23b0*/  ULEA UR5, UR6, UR4, 0x3 ;  /* 0x0000000406057291 */ /* 0x000fe2000f8e18ff */
[----:B------:R-:W-:-:S04]  /*23c0*/  LOP3.LUT R2, R15, UR7, RZ, 0x3c, !PT ;  /* 0x000000070f027c12 */ /* 0x000fc8000f8e3cff */
[----:B-1----:R-:W-:-:S04]  /*23d0*/  SHF.L.U32 R3, R2, 0x1f, RZ ;  /* 0x0000001f02037819 */ /* 0x002fc800000006ff */
[----:B------:R-:W1:Y:S02]  /*23e0*/  SYNCS.PHASECHK.TRANS64.TRYWAIT P0, [UR5], R3 ;  /* 0x00000003ff0075a7 */ /* 0x000e640008001105 */
[----:B-1----:R-:W-:Y:S05]  /*23f0*/  @!P0 BRA `(.L_x_37) ;  /* 0x0000006c00ac8947 */ /* 0x002fea0003800000 */
.L_x_134:
        /* <DEDUP_REMOVED lines=9> */
.L_x_136:
        /* <DEDUP_REMOVED lines=9> */
.L_x_138:
        /* <DEDUP_REMOVED lines=9> */
.L_x_140:
[----:B------:R-:W-:-:S04]  /*25b0*/  UIADD3 UR6, UPT, UPT, UR6, 0x1, URZ ;  /* 0x0000000106067890 */ /* 0x000fc8000fffe0ff */
[----:B------:R-:W-:-:S04]  /*25c0*/  UISETP.NE.AND UP0, UPT, UR6, 0x6, UPT ;  /* 0x000000060600788c */ /* 0x000fc8000bf05270 */
[----:B------:R-:W-:Y:S02]  /*25d0*/  USEL UR5, URZ, 0x1, UP0 ;  /* 0x00000001ff057887 */ /* 0x000fe40008000000 */
[----:B------:R-:W-:-:S04]  /*25e0*/  USEL UR6, UR6, URZ, UP0 ;  /* 0x000000ff06067287 */ /* 0x000fc80008000000 */
[----:B------:R-:W-:Y:S01]  /*25f0*/  ULEA UR6, UR6, UR4, 0x3 ;  /* 0x0000000406067291 */ /* 0x000fe2000f8e18ff */
[----:B-1----:R-:W-:-:S04]  /*2600*/  LOP3.LUT R3, R2, UR5, RZ, 0x3c, !PT ;  /* 0x0000000502037c12 */ /* 0x002fc8000f8e3cff */
[----:B------:R-:W-:Y:S01]  /*2610*/  SHF.L.U32 R3, R3, 0x1f, RZ ;  /* 0x0000001f03037819 */ /* 0x000fe200000006ff */
[----:B----4-:R-:W-:-:S07]  /*2620*/  IMAD.U32 R0, RZ, RZ, UR6 ;  /* 0x00000006ff007e24 */ /* 0x010fce000f8e00ff */
.L_x_41:
[----:B-1----:R1:W2:Y:S02]  /*2630*/  SYNCS.PHASECHK.TRANS64.TRYWAIT P0, [R0+URZ], R3 ;  /* 0x00000003000075a7 */ /* 0x0022a400080011ff */
[----:B--2---:R-:W-:Y:S05]  /*2640*/  @!P0 NANOSLEEP.SYNCS 0x989680 ;  /* 0x009896800000895d */ /* 0x004fea0003900000 */
[----:B------:R-:W2:Y:S02]  /*2650*/  @!P0 SYNCS.PHASECHK.TRANS64 P0, [R0+URZ], R3 ;  /* 0x00000003000085a7 */ /* 0x000ea400080010ff */
[----:B--2---:R-:W-:Y:S05]  /*2660*/  @P0 EXIT ;  /* 0x000000000000094d */ /* 0x004fea0003800000 */
[----:B------:R-:W-:Y:S05]  /*2670*/  BRA `(.L_x_41) ;  /* 0xfffffffc00ec7947 */ /* 0x000fea000383ffff */
.L_x_17:
[----:B------:R-:W-:-:S04]  /*2680*/  UISETP.NE.AND UP1, UPT, UR37, URZ, UPT ;  /* 0x000000ff2500728c */ /* 0x000fc8000bf25270 */
[----:B------:R-:W-:-:S09]  /*2690*/  UISETP.NE.OR UP1, UPT, UR8, 0x1, UP1 ;  /* 0x000000010800788c */ /* 0x000fd20008f25670 */
[----:B------:R-:W-:Y:S05]  /*26a0*/  BRA.U UP1, `(.L_x_42) ;  /* 0x0000000501487547 */ /* 0x000fea000b800000 */
[----:B------:R-:W-:Y:S01]  /*26b0*/  ISETP.NE.AND P2, PT, R2, RZ, PT ;  /* 0x000000ff0200720c */ /* 0x000fe20003f45270 */
[----:B------:R-:W-:Y:S01]  /*26c0*/  IMAD.MOV.U32 R12, RZ, RZ, 0x1 ;  /* 0x00000001ff0c7424 */ /* 0x000fe200078e00ff */
[----:B------:R-:W-:Y:S02]  /*26d0*/  CS2R R10, SRZ ;  /* 0x00000000000a7805 */ /* 0x000fe4000001ff00 */
[----:B------:R-:W-:Y:S01]  /*26e0*/  CS2R R8, SRZ ;  /* 0x0000000000087805 */ /* 0x000fe2000001ff00 */
[----:B------:R-:W-:Y:S01]  /*26f0*/  UMOV UR4, 0x400 ;  /* 0x0000040000047882 */ /* 0x000fe20000000000 */
[----:B------:R-:W-:Y:S01]  /*2700*/  UMOV UR6, URZ ;  /* 0x000000ff00067c82 */ /* 0x000fe20008000000 */
[----:B------:R-:W-:-:S12]  /*2710*/  ULEA UR37, UR37, UR4, 0x18 ;  /* 0x0000000425257291 */ /* 0x000fd8000f8ec0ff */
.L_x_46:
[----:B------:R-:W-:Y:S02]  /*2720*/  LEA R0, R8, UR37, 0x3 ;  /* 0x0000002508007c11 */ /* 0x000fe4000f8e18ff */
[----:B------:R-:W-:-:S03]  /*2730*/  SHF.L.U32 R5, R9, 0x1f, RZ ;  /* 0x0000001f09057819 */ /* 0x000fc600000006ff */
[----:B------:R-:W-:Y:S01]  /*2740*/  VIADD R4, R0, 0x120 ;  /* 0x0000012000047836 */ /* 0x000fe20000000000 */
[----:B------:R-:W1:Y:S02]  /*2750*/  SYNCS.PHASECHK.TRANS64.TRYWAIT P0, [R0+URZ+0x110], R5 ;  /* 0x00011005000075a7 */ /* 0x000e6400080011ff */
[----:B-1----:R-:W-:Y:S05]  /*2760*/  @!P0 BRA `(.L_x_43) ;  /* 0x0000006c00308947 */ /* 0x002fea0003800000 */
.L_x_141:
[----:B------:R-:W-:Y:S01]  /*2770*/  ULEA UR5, UR6, UR37, 0x3 ;  /* 0x0000002506057291 */ /* 0x000fe2000f8e18ff */
[----:B------:R-:W-:Y:S02]  /*2780*/  PRMT R4, RZ, 0x654, R4 ;  /* 0x00000654ff047816 */ /* 0x000fe40000000004 */
[----:B-1----:R-:W-:Y:S01]  /*2790*/  SHF.L.U32 R5, R12, 0x1f, RZ ;  /* 0x0000001f0c057819 */ /* 0x002fe200000006ff */
[----:B------:R-:W-:Y:S01]  /*27a0*/  UIADD3 UR4, UPT, UPT, UR5, 0xb0, URZ ;  /* 0x000000b005047890 */ /* 0x000fe2000fffe0ff */
[----:B------:R1:W-:Y:S05]  /*27b0*/  SYNCS.ARRIVE.TRANS64.RED.A1T0 RZ, [R4+URZ], RZ ;  /* 0x000000ff04ff79a7 */ /* 0x0003ea00081004ff */
[----:B------:R-:W-:Y:S01]  /*27c0*/  IMAD.U32 R7, RZ, RZ, UR4 ;  /* 0x00000004ff077e24 */ /* 0x000fe2000f8e00ff */
[----:B------:R-:W2:Y:S04]  /*27d0*/  SYNCS.PHASECHK.TRANS64.TRYWAIT P0, [UR5+0xc0], R5 ;  /* 0x0000c005ff0075a7 */ /* 0x000ea80008001105 */
[----:B------:R-:W-:Y:S01]  /*27e0*/  PRMT R6, R2, 0x654, R7 ;  /* 0x0000065402067816 */ /* 0x000fe20000000007 */
[----:B-1----:R-:W-:Y:S01]  /*27f0*/  @!P2 IMAD.MOV.U32 R4, RZ, RZ, 0x10 ;  /* 0x00000010ff04a424 */ /* 0x002fe200078e00ff */
[----:B--2---:R-:W-:Y:S06]  /*2800*/  @!P0 BRA `(.L_x_44) ;  /* 0x0000006c001c8947 */ /* 0x004fec0003800000 */
.L_x_143:
[----:B------:R-:W-:Y:S01]  /*2810*/  ULEA UR4, UR6, UR37, 0x4 ;  /* 0x0000002506047291 */ /* 0x000fe2000f8e20ff */
[----:B------:R-:W-:Y:S01]  /*2820*/  SEL R3, R6, R3, !P2 ;  /* 0x0000000306037207 */ /* 0x000fe20005000000 */
[----:B------:R-:W-:Y:S01]  /*2830*/  UIADD3 UR5, UPT, UPT, UR5, 0xb0, URZ ;  /* 0x000000b005057890 */ /* 0x000fe2000fffe0ff */
[----:B-1----:R-:W-:Y:S01]  /*2840*/  LEA R0, R11, UR37, 0x3 ;  /* 0x000000250b007c11 */ /* 0x002fe2000f8e18ff */
[----:B------:R-:W-:Y:S01]  /*2850*/  UIADD3 UR4, UPT, UPT, UR4, 0x140, URZ ;  /* 0x0000014004047890 */ /* 0x000fe2000fffe0ff */
[----:B------:R-:W-:Y:S01]  /*2860*/  SHF.L.U32 R5, R10, 0x1f, RZ ;  /* 0x0000001f0a057819 */ /* 0x000fe200000006ff */
[----:B------:R1:W-:Y:S01]  /*2870*/  @!P2 SYNCS.ARRIVE.TRANS64.RED RZ, [R3+URZ], R4 ;  /* 0x0000000403ffa9a7 */ /* 0x0003e200080004ff */
[----:B------:R-:W-:Y:S01]  /*2880*/  UIADD3 UR6, UPT, UPT, UR6, 0x1, URZ ;  /* 0x0000000106067890 */ /* 0x000fe2000fffe0ff */
[----:B------:R-:W-:-:S03]  /*2890*/  VIADD R8, R8, 0x1 ;  /* 0x0000000108087836 */ /* 0x000fc60000000000 */
[----:B------:R-:W-:Y:S02]  /*28a0*/  UISETP.NE.AND UP0, UPT, UR6, 0x2, UPT ;  /* 0x000000020600788c */ /* 0x000fe4000bf05270 */
[----:B------:R-:W-:Y:S06]  /*28b0*/  UGETNEXTWORKID.BROADCAST [UR4], [UR5] ;  /* 0x00000000040073ca */ /* 0x000fec0008000100 */
[----:B------:R-:W-:Y:S01]  /*28c0*/  USEL UR4, URZ, 0x1, UP0 ;  /* 0x00000001ff047887 */ /* 0x000fe20008000000 */
[----:B------:R-:W-:Y:S01]  /*28d0*/  ISETP.NE.AND P0, PT, R8, 0x2, PT ;  /* 0x000000020800780c */ /* 0x000fe20003f05270 */
[----:B------:R-:W-:Y:S01]  /*28e0*/  USEL UR6, UR6, URZ, UP0 ;  /* 0x000000ff06067287 */ /* 0x000fe20008000000 */
[----:B------:R-:W2:Y:S03]  /*28f0*/  SYNCS.PHASECHK.TRANS64.TRYWAIT P1, [R0+URZ+0xb0], R5 ;  /* 0x0000b005000075a7 */ /* 0x000ea600080211ff */
[----:B------:R-:W-:Y:S01]  /*2900*/  LOP3.LUT R12, R12, UR4, RZ, 0x3c, !PT ;  /* 0x000000040c0c7c12 */ /* 0x000fe2000f8e3cff */
[----:B-12---:R-:W-:Y:S07]  /*2910*/  @!P1 BRA `(.L_x_45) ;  /* 0x0000006800f09947 */ /* 0x006fee0003800000 */
.L_x_144:
[C---:B------:R-:W-:Y:S01]  /*2920*/  LEA R4, R11.reuse, UR37, 0x4 ;  /* 0x000000250b047c11 */ /* 0x040fe2000f8e20ff */
[----:B-1----:R-:W-:Y:S01]  /*2930*/  VIADD R0, R0, 0xc0 ;  /* 0x000000c000007836 */ /* 0x002fe20000000000 */
[----:B------:R-:W-:Y:S01]  /*2940*/  SEL R8, R8, RZ, P0 ;  /* 0x000000ff08087207 */ /* 0x000fe20000000000 */
[----:B------:R-:W-:-:S03]  /*2950*/  VIADD R11, R11, 0x1 ;  /* 0x000000010b0b7836 */ /* 0x000fc60000000000 */
[----:B------:R-:W1:Y:S01]  /*2960*/  LDS.128 R4, [R4+0x140] ;  /* 0x0001400004047984 */ /* 0x000e620000000c00 */
[----:B------:R-:W-:Y:S02]  /*2970*/  PRMT R0, RZ, 0x654, R0 ;  /* 0x00000654ff007816 */ /* 0x000fe40000000000 */
[C---:B------:R-:W-:Y:S01]  /*2980*/  ISETP.NE.AND P1, PT, R11.reuse, 0x2, PT ;  /* 0x000000020b00780c */ /* 0x040fe20003f25270 */
[----:B------:R-:W-:Y:S01]  /*2990*/  @!PT LDS RZ, [RZ] ;  /* 0x00000000fffff984 */ /* 0x000fe20000000800 */
[----:B------:R-:W-:Y:S01]  /*29a0*/  @!PT LDS RZ, [RZ] ;  /* 0x00000000fffff984 */ /* 0x000fe20000000800 */
[----:B------:R-:W-:Y:S01]  /*29b0*/  @!PT LDS RZ, [RZ] ;  /* 0x00000000fffff984 */ /* 0x000fe20000000800 */
[----:B------:R-:W-:Y:S01]  /*29c0*/  @!PT LDS RZ, [RZ] ;  /* 0x00000000fffff984 */ /* 0x000fe20000000800 */
[----:B------:R2:W-:Y:S06]  /*29d0*/  MEMBAR.ALL.CTA ;  /* 0x0000000000007992 */ /* 0x0005ec0000008000 */
[----:B--2---:R-:W2:Y:S01]  /*29e0*/  FENCE.VIEW.ASYNC.S ;  /* 0x00000000000073c6 */ /* 0x004ea20000000000 */
[----:B------:R-:W-:Y:S01]  /*29f0*/  SEL R11, R11, RZ, P1 ;  /* 0x000000ff0b0b7207 */ /* 0x000fe20000800000 */
[----:B--2---:R2:W-:Y:S01]  /*2a00*/  SYNCS.ARRIVE.TRANS64.RED.A1T0 RZ, [R0+URZ], RZ ;  /* 0x000000ff00ff79a7 */ /* 0x0045e200081004ff */
[----:B-1----:R-:W-:-:S02]  /*2a10*/  LOP3.LUT P3, RZ, R6, 0x1, RZ, 0xc0, !PT ;  /* 0x0000000106ff7812 */ /* 0x002fc4000786c0ff */
[----:B------:R-:W-:-:S04]  /*2a20*/  SEL R5, RZ, 0x1, P1 ;  /* 0x00000001ff057807 */ /* 0x000fc80000800000 */
[----:B------:R-:W-:Y:S02]  /*2a30*/  LOP3.LUT R10, R10, R5, RZ, 0x3c, !PT ;  /* 0x000000050a0a7212 */ /* 0x000fe400078e3cff */
[----:B--2---:R-:W-:-:S04]  /*2a40*/  SEL R0, RZ, 0x1, P0 ;  /* 0x00000001ff007807 */ /* 0x004fc80000000000 */
[----:B------:R-:W-:Y:S01]  /*2a50*/  LOP3.LUT R9, R9, R0, RZ, 0x3c, !PT ;  /* 0x0000000009097212 */ /* 0x000fe200078e3cff */
[----:B------:R-:W-:Y:S06]  /*2a60*/  @P3 BRA `(.L_x_46) ;  /* 0xfffffffc002c3947 */ /* 0x000fec000383ffff */
[----:B------:R-:W-:Y:S01]  /*2a70*/  ULEA UR5, UR6, UR37, 0x3 ;  /* 0x0000002506057291 */ /* 0x000fe2000f8e18ff */
[----:B------:R-:W-:-:S08]  /*2a80*/  SHF.L.U32 R3, R12, 0x1f, RZ ;  /* 0x0000001f0c037819 */ /* 0x000fd000000006ff */
[----:B------:R-:W1:Y:S02]  /*2a90*/  SYNCS.PHASECHK.TRANS64 P0, [UR5+0xc0], R3 ;  /* 0x0000c003ff0075a7 */ /* 0x000e640008001005 */
[----:B-1----:R-:W-:Y:S05]  /*2aa0*/  @P0 BRA `(.L_x_47) ;  /* 0x0000000000080947 */ /* 0x002fea0003800000 */
[----:B------:R-:W1:Y:S02]  /*2ab0*/  SYNCS.PHASECHK.TRANS64.TRYWAIT P0, [UR5+0xc0], R3 ;  /* 0x0000c003ff0075a7 */ /* 0x000e640008001105 */
[----:B-1----:R-:W-:Y:S05]  /*2ac0*/  @!P0 BRA `(.L_x_48) ;  /* 0x0000006800988947 */ /* 0x002fea0003800000 */
.L_x_47:
[----:B------:R-:W-:-:S04]  /*2ad0*/  UIADD3 UR4, UPT, UPT, UR6, 0x1, URZ ;  /* 0x0000000106047890 */ /* 0x000fc8000fffe0ff */
[----:B------:R-:W-:-:S04]  /*2ae0*/  UISETP.NE.AND UP0, UPT, UR4, 0x2, UPT ;  /* 0x000000020400788c */ /* 0x000fc8000bf05270 */
[----:B------:R-:W-:Y:S02]  /*2af0*/  USEL UR7, URZ, 0x1, UP0 ;  /* 0x00000001ff077887 */ /* 0x000fe40008000000 */
[----:B------:R-:W-:-:S04]  /*2b00*/  USEL UR4, UR4, URZ, UP0 ;  /* 0x000000ff04047287 */ /* 0x000fc80008000000 */
[----:B------:R-:W-:Y:S01]  /*2b10*/  ULEA UR4, UR4, UR37, 0x3 ;  /* 0x0000002504047291 */ /* 0x000fe2000f8e18ff */
[----:B-1----:R-:W-:-:S04]  /*2b20*/  LOP3.LUT R3, R12, UR7, RZ, 0x3c, !PT ;  /* 0x000000070c037c12 */ /* 0x002fc8000f8e3cff */
[----:B------:R-:W-:-:S04]  /*2b30*/  SHF.L.U32 R0, R3, 0x1f, RZ ;  /* 0x0000001f03007819 */ /* 0x000fc800000006ff */
[----:B------:R-:W1:Y:S02]  /*2b40*/  SYNCS.PHASECHK.TRANS64 P0, [UR4+0xc0], R0 ;  /* 0x0000c000ff0075a7 */ /* 0x000e640008001004 */
[----:B-1----:R-:W-:Y:S05]  /*2b50*/  @P0 EXIT ;  /* 0x000000000000094d */ /* 0x002fea0003800000 */
[----:B------:R-:W-:Y:S02]  /*2b60*/  SHF.L.U32 R3, R3, 0x1f, RZ ;  /* 0x0000001f03037819 */ /* 0x000fe400000006ff */
[----:B------:R-:W-:-:S07]  /*2b70*/  MOV R0, UR4 ;  /* 0x0000000400007c02 */ /* 0x000fce0008000f00 */
.L_x_49:
[----:B-1----:R1:W2:Y:S02]  /*2b80*/  SYNCS.PHASECHK.TRANS64.TRYWAIT P0, [R0+URZ+0xc0], R3 ;  /* 0x0000c003000075a7 */ /* 0x0022a400080011ff */
[----:B--2---:R-:W-:Y:S05]  /*2b90*/  @!P0 NANOSLEEP.SYNCS 0x989680 ;  /* 0x009896800000895d */ /* 0x004fea0003900000 */
[----:B------:R-:W2:Y:S02]  /*2ba0*/  @!P0 SYNCS.PHASECHK.TRANS64 P0, [R0+URZ+0xc0], R3 ;  /* 0x0000c003000085a7 */ /* 0x000ea400080010ff */
[----:B--2---:R-:W-:Y:S05]  /*2bb0*/  @P0 EXIT ;  /* 0x000000000000094d */ /* 0x004fea0003800000 */
[----:B------:R-:W-:Y:S05]  /*2bc0*/  BRA `(.L_x_49) ;  /* 0xfffffffc00ec7947 */ /* 0x000fea000383ffff */
.L_x_42:
[----:B------:R-:W-:-:S09]  /*2bd0*/  UISETP.NE.AND UP1, UPT, UR8, URZ, UPT ;  /* 0x000000ff0800728c */ /* 0x000fd2000bf25270 */
[----:B------:R-:W-:Y:S05]  /*2be0*/  BRA.U UP1, `(.L_x_50) ;  /* 0x0000000d01947547 */ /* 0x000fea000b800000 */
[----:B------:R-:W-:Y:S01]  /*2bf0*/  UMOV UR4, 0x40 ;  /* 0x0000004000047882 */ /* 0x000fe20000000000 */
[----:B------:R-:W-:Y:S01]  /*2c00*/  NOP ;  /* 0x0000000000007918 */ /* 0x000fe20000000000 */
[----:B------:R-:W-:Y:S01]  /*2c10*/  ULEA UR4, UR37, UR4, 0x18 ;  /* 0x0000000425047291 */ /* 0x000fe2000f8ec0ff */
[----:B------:R-:W-:Y:S02]  /*2c20*/  UMOV UR5, 0x400 ;  /* 0x0000040000057882 */ /* 0x000fe40000000000 */
[----:B------:R-:W-:-:S06]  /*2c30*/  ULEA UR37, UR37, UR5, 0x18 ;  /* 0x0000000525257291 */ /* 0x000fcc000f8ec0ff */
[----:B------:R-:W1:Y:S02]  /*2c40*/  LDS.U8 R0, [UR4+0x1c] ;  /* 0x00001c04ff007984 */ /* 0x000e640008000000 */
[----:B-1----:R-:W-:-:S13]  /*2c50*/  ISETP.NE.AND P0, PT, R0, RZ, PT ;  /* 0x000000ff0000720c */ /* 0x002fda0003f05270 */
[----:B------:R-:W-:Y:S05]  /*2c60*/  @P0 BRA `(.L_x_51) ;  /* 0x0000000000580947 */ /* 0x000fea0003800000 */
[----:B------:R-:W-:-:S13]  /*2c70*/  ELECT P0, URZ, PT ;  /* 0x0000000000ff782f */ /* 0x000fda0003800000 */
[----:B------:R-:W-:Y:S05]  /*2c80*/  @!P0 BRA `(.L_x_52) ;  /* 0x0000000000608947 */ /* 0x000fea0003800000 */
[----:B------:R-:W-:Y:S01]  /*2c90*/  UMOV UR5, 0x10 ;  /* 0x0000001000057882 */ /* 0x000fe20000000000 */
[----:B------:R-:W-:Y:S01]  /*2ca0*/  HFMA2 R0, -RZ, RZ, 0, 5.9604644775390625e-08 ;  /* 0x00000001ff007431 */ /* 0x000fe200000001ff */
[----:B------:R-:W-:-:S03]  /*2cb0*/  MOV R2, 0xffff ;  /* 0x0000ffff00027802 */ /* 0x000fc60000000f00 */
[----:B------:R-:W-:Y:S04]  /*2cc0*/  DEPBAR.LE SB1, 0x36 ;  /* 0x00009d800000791a */ /* 0x000fe80000000000 */
[----:B------:R-:W1:Y:S02]  /*2cd0*/  UTCATOMSWS.FIND_AND_SET.ALIGN UP0, UR5, UR5 ;  /* 0x00000005000575e3 */ /* 0x000e640008000800 */
[----:B-1----:R-:W-:Y:S01]  /*2ce0*/  MOV R3, UR5 ;  /* 0x0000000500037c02 */ /* 0x002fe20008000f00 */
[----:B------:R-:W-:Y:S06]  /*2cf0*/  BRA.U UP0, `(.L_x_53) ;  /* 0x0000000100187547 */ /* 0x000fec000b800000 */
.L_x_54:
[----:B------:R-:W-:Y:S05]  /*2d00*/  NANOSLEEP 0x64 ;  /* 0x000000640000795d */ /* 0x000fea0003800000 */
[----:B------:R-:W-:-:S05]  /*2d10*/  UMOV UR5, 0x10 ;  /* 0x0000001000057882 */ /* 0x000fca0000000000 */
[----:B------:R-:W-:Y:S04]  /*2d20*/  DEPBAR.LE SB1, 0x36 ;  /* 0x00009d800000791a */ /* 0x000fe80000000000 */
[----:B------:R-:W1:Y:S02]  /*2d30*/  UTCATOMSWS.FIND_AND_SET.ALIGN UP0, UR5, UR5 ;  /* 0x00000005000575e3 */ /* 0x000e640008000800 */
[----:B-1----:R-:W-:Y:S01]  /*2d40*/  MOV R3, UR5 ;  /* 0x0000000500037c02 */ /* 0x002fe20008000f00 */
[----:B------:R-:W-:Y:S05]  /*2d50*/  BRA.U !UP0, `(.L_x_54) ;  /* 0xfffffffd08e87547 */ /* 0x000fea000b83ffff */
.L_x_53:
[-C--:B------:R-:W-:Y:S02]  /*2d60*/  SHF.L.U32 R2, R2, R3.reuse, RZ ;  /* 0x0000000302027219 */ /* 0x080fe400000006ff */
[----:B------:R-:W-:Y:S01]  /*2d70*/  SHF.L.U32 R0, R0, R3, RZ ;  /* 0x0000000300007219 */ /* 0x000fe200000006ff */
[----:B------:R-:W-:Y:S02]  /*2d80*/  IMAD.SHL.U32 R3, R3, 0x20, RZ ;  /* 0x0000002003037824 */ /* 0x000fe400078e00ff */
[----:B------:R1:W-:Y:S04]  /*2d90*/  ATOMS.OR RZ, [UR4+0x14], R2 ;  /* 0x00001402ffff798c */ /* 0x0003e8000b000004 */
[----:B------:R1:W-:Y:S04]  /*2da0*/  ATOMS.OR RZ, [UR4+0x18], R0 ;  /* 0x00001800ffff798c */ /* 0x0003e8000b000004 */
[----:B------:R1:W-:Y:S01]  /*2db0*/  STS [UR37+0x160], R3 ;  /* 0x00016003ff007988 */ /* 0x0003e20008000825 */
[----:B------:R-:W-:Y:S05]  /*2dc0*/  BRA `(.L_x_52) ;  /* 0x0000000000107947 */ /* 0x000fea0003800000 */
.L_x_51:
[----:B------:R-:W-:Y:S02]  /*2dd0*/  MOV R0, 0xffffffff ;  /* 0xffffffff00007802 */ /* 0x000fe40000000f00 */
[----:B------:R-:W-:-:S03]  /*2de0*/  MOV R2, 0x2e10 ;  /* 0x00002e1000027802 */ /* 0x000fc60000000f00 */
[----:B------:R1:W-:Y:S04]  /*2df0*/  STS [UR37+0x160], R0 ;  /* 0x00016000ff007988 */ /* 0x0003e80008000825 */
[----:B-1-3-5:R-:W-:Y:S05]  /*2e00*/  CALL.REL.NOINC `($__internal_1_$__cuda_sm10x_tcgen05_guardrail_trap_phase_invalid_during_alloc) ;  /* 0x0000006c00dc7944 */ /* 0x02afea0003c00000 */
.L_x_52:
[----:B------:R-:W-:Y:S05]  /*2e10*/  WARPSYNC.ALL ;  /* 0x0000000000007948 */ /* 0x000fea0003800000 */
[----:B------:R-:W2:Y:S01]  /*2e20*/  S2UR UR6, SR_CgaCtaId ;  /* 0x00000000000679c3 */ /* 0x000ea20000008800 */
[----:B------:R-:W-:Y:S01]  /*2e30*/  UMOV UR4, 0x400 ;  /* 0x0000040000047882 */ /* 0x000fe20000000000 */
[----:B------:R-:W-:-:S06]  /*2e40*/  NOP ;  /* 0x0000000000007918 */ /* 0x000fcc0000000000 */
[----:B------:R-:W-:Y:S06]  /*2e50*/  BAR.ARV 0x6, 0xa0 ;  /* 0x0182800000007b1d */ /* 0x000fec0000002000 */
[----:B------:R-:W4:Y:S01]  /*2e60*/  LDCU UR7, c[0x0][0x38c] ;  /* 0x00007180ff0777ac */ /* 0x000f220008000800 */
[----:B------:R-:W-:Y:S01]  /*2e70*/  IMAD.MOV.U32 R11, RZ, RZ, 0x1 ;  /* 0x00000001ff0b7424 */ /* 0x000fe200078e00ff */
[----:B------:R-:W-:Y:S01]  /*2e80*/  CS2R R8, SRZ ;  /* 0x0000000000087805 */ /* 0x000fe2000001ff00 */
[----:B------:R-:W-:Y:S01]  /*2e90*/  IMAD.MOV.U32 R10, RZ, RZ, RZ ;  /* 0x000000ffff0a7224 */ /* 0x000fe200078e00ff */
[----:B------:R-:W-:Y:S01]  /*2ea0*/  UMOV UR18, URZ ;  /* 0x000000ff00127c82 */ /* 0x000fe20008000000 */
[----:B------:R-:W-:Y:S01]  /*2eb0*/  UMOV UR17, URZ ;  /* 0x000000ff00117c82 */ /* 0x000fe20008000000 */
[----:B------:R-:W-:Y:S01]  /*2ec0*/  UMOV UR22, 0x0 ;  /* 0x0000000000167882 */ /* 0x000fe20000000000 */
[----:B------:R-:W-:Y:S01]  /*2ed0*/  UMOV UR23, 0x44004a0 ;  /* 0x044004a000177882 */ /* 0x000fe20000000000 */
[----:B------:R-:W-:Y:S01]  /*2ee0*/  UMOV UR20, 0x0 ;  /* 0x0000000000147882 */ /* 0x000fe20000000000 */
[----:B------:R-:W-:Y:S01]  /*2ef0*/  UMOV UR21, 0x44004a0 ;  /* 0x044004a000157882 */ /* 0x000fe20000000000 */
[----:B--2---:R-:W-:Y:S01]  /*2f00*/  ULEA UR6, UR6, UR4, 0x18 ;  /* 0x0000000406067291 */ /* 0x004fe2000f8ec0ff */
[----:B------:R-:W2:Y:S03]  /*2f10*/  LDCU UR4, c[0x0][0x38c] ;  /* 0x00007180ff0477ac */ /* 0x000ea60008000800 */
[----:B------:R-:W-:-:S02]  /*2f20*/  UIADD3 UR11, UPT, UPT, UR6, 0x6400, URZ ;  /* 0x00006400060b7890 */ /* 0x000fc4000fffe0ff */
[----:B----4-:R-:W-:-:S03]  /*2f30*/  UIADD3 UR7, UPT, UPT, UR7, 0x3f, URZ ;  /* 0x0000003f07077890 */ /* 0x010fc6000fffe0ff */
[----:B-1----:R-:W1:Y:S01]  /*2f40*/  LDS R0, [UR6+0x160] ;  /* 0x00016006ff007984 */ /* 0x002e620008000800 */
[----:B------:R-:W-:Y:S02]  /*2f50*/  UIADD3 UR12, UPT, UPT, UR6, 0xc400, URZ ;  /* 0x0000c400060c7890 */ /* 0x000fe4000fffe0ff */
[----:B------:R-:W-:Y:S02]  /*2f60*/  USHF.R.S32.HI UR5, URZ, 0x1f, UR7 ;  /* 0x0000001fff057899 */ /* 0x000fe40008011407 */
[----:B------:R-:W-:Y:S02]  /*2f70*/  USHF.R.U32.HI UR11, URZ, 0x4, UR11 ;  /* 0x00000004ff0b7899 */ /* 0x000fe4000801160b */
[----:B------:R-:W-:Y:S02]  /*2f80*/  ULEA.HI UR5, UR5, UR7, URZ, 0x6 ;  /* 0x0000000705057291 */ /* 0x000fe4000f8f30ff */
[----:B------:R-:W-:Y:S02]  /*2f90*/  USHF.R.U32.HI UR12, URZ, 0x4, UR12 ;  /* 0x00000004ff0c7899 */ /* 0x000fe4000801160c */
[----:B------:R-:W-:-:S02]  /*2fa0*/  USHF.R.S32.HI UR5, URZ, 0x6, UR5 ;  /* 0x00000006ff057899 */ /* 0x000fc40008011405 */
[----:B------:R-:W-:Y:S02]  /*2fb0*/  ULOP3.LUT UR11, UR11, 0x3fff, URZ, 0xc0, !UPT ;  /* 0x00003fff0b0b7892 */ /* 0x000fe4000f8ec0ff */
[----:B------:R-:W-:Y:S02]  /*2fc0*/  UISETP.LT.AND UP0, UPT, UR5, 0x1, UPT ;  /* 0x000000010500788c */ /* 0x000fe4000bf01270 */
[----:B------:R-:W-:Y:S02]  /*2fd0*/  ULOP3.LUT UR12, UR12, 0x3fff, URZ, 0xc0, !UPT ;  /* 0x00003fff0c0c7892 */ /* 0x000fe4000f8ec0ff */
[----:B------:R-:W-:Y:S02]  /*2fe0*/  USEL UR10, UR5, 0x1, !UP0 ;  /* 0x00000001050a7887 */ /* 0x000fe4000c000000 */
[----:B------:R-:W-:Y:S02]  /*2ff0*/  ULOP3.LUT UR11, UR11, 0x10000, URZ, 0xfc, !UPT ;  /* 0x000100000b0b7892 */ /* 0x000fe4000f8efcff */
[----:B------:R-:W-:-:S02]  /*3000*/  ULOP3.LUT UR12, UR12, 0x10000, URZ, 0xfc, !UPT ;  /* 0x000100000c0c7892 */ /* 0x000fc4000f8efcff */
[----:B------:R-:W-:Y:S02]  /*3010*/  UIADD3 UR10, UPT, UPT, -UR10, URZ, URZ ;  /* 0x000000ff0a0a7290 */ /* 0x000fe4000fffe1ff */
[----:B--2---:R-:W-:Y:S01]  /*3020*/  UISETP.GE.AND UP3, UPT, UR4, 0x1, UPT ;  /* 0x000000010400788c */ /* 0x004fe2000bf66270 */
[----:B-1----:R-:W-:-:S15]  /*3030*/  R2UR UR19, R0 ;  /* 0x00000000001372ca */ /* 0x002fde00000e0000 */
.L_x_61:
[----:B------:R-:W-:Y:S02]  /*3040*/  LEA R0, R10, UR6, 0x3 ;  /* 0x000000060a007c11 */ /* 0x000fe4000f8e18ff */
[----:B------:R-:W-:Y:S02]  /*3050*/  SHF.L.U32 R5, R9, 0x1f, RZ ;  /* 0x0000001f09057819 */ /* 0x000fe400000006ff */
[----:B------:R-:W-:Y:S01]  /*3060*/  PLOP3.LUT P0, PT, PT, PT, UP3, 0x80, 0x8 ;  /* 0x000000000008781c */ /* 0x000fe20003f0f038 */
[----:B------:R-:W-:Y:S01]  /*3070*/  VIADD R3, R0, 0xc0 ;  /* 0x000000c000037836 */ /* 0x000fe20000000000 */
[----:B-1----:R-:W1:Y:S02]  /*3080*/  SYNCS.PHASECHK.TRANS64.TRYWAIT P1, [R0+URZ+0xb0], R5 ;  /* 0x0000b005000075a7 */ /* 0x002e6400080211ff */
[----:B-1--4-:R-:W-:Y:S09]  /*3090*/  @!P1 BRA `(.L_x_55) ;  /* 0x00000064003c9947 */ /* 0x012ff20003800000 */
.L_x_146:
[----:B------:R-:W-:Y:S01]  /*30a0*/  LEA R4, R10, UR6, 0x4 ;  /* 0x000000060a047c11 */ /* 0x000fe2000f8e20ff */
[----:B------:R-:W-:Y:S01]  /*30b0*/  @UP3 ULEA UR4, UR17, UR6, 0x3 ;  /* 0x0000000611043291 */ /* 0x000fe2000f8e18ff */
[----:B------:R-:W-:Y:S01]  /*30c0*/  PLOP3.LUT P2, PT, PT, PT, PT, 0x80, 0x8 ;  /* 0x000000000008781c */ /* 0x000fe20003f4f070 */
[----:B------:R-:W-:Y:S01]  /*30d0*/  ULEA UR8, UR18, UR6, 0x3 ;  /* 0x0000000612087291 */ /* 0x000fe2000f8e18ff */
[----:B------:R-:W-:Y:S02]  /*30e0*/  PRMT R3, RZ, 0x654, R3 ;  /* 0x00000654ff037816 */ /* 0x000fe40000000003 */
[----:B-1----:R-:W1:Y:S01]  /*30f0*/  LDS.128 R4, [R4+0x140] ;  /* 0x0001400004047984 */ /* 0x002e620000000c00 */
[----:B------:R-:W-:Y:S02]  /*3100*/  @P0 SHF.L.U32 R2, R8, 0x1f, RZ ;  /* 0x0000001f08020819 */ /* 0x000fe400000006ff */
[----:B------:R-:W-:Y:S01]  /*3110*/  SHF.L.U32 R0, R11, 0x1f, RZ ;  /* 0x0000001f0b007819 */ /* 0x000fe200000006ff */
[----:B------:R-:W-:Y:S01]  /*3120*/  @!PT LDS RZ, [RZ] ;  /* 0x00000000fffff984 */ /* 0x000fe20000000800 */
[----:B------:R-:W-:Y:S01]  /*3130*/  @!PT LDS RZ, [RZ] ;  /* 0x00000000fffff984 */ /* 0x000fe20000000800 */
[----:B------:R-:W-:Y:S01]  /*3140*/  @!PT LDS RZ, [RZ] ;  /* 0x00000000fffff984 */ /* 0x000fe20000000800 */
[----:B------:R-:W-:Y:S01]  /*3150*/  @!PT LDS RZ, [RZ] ;  /* 0x00000000fffff984 */ /* 0x000fe20000000800 */
[----:B------:R2:W-:Y:S06]  /*3160*/  MEMBAR.ALL.CTA ;  /* 0x0000000000007992 */ /* 0x0005ec0000008000 */
[----:B--2---:R-:W2:Y:S02]  /*3170*/  FENCE.VIEW.ASYNC.S ;  /* 0x00000000000073c6 */ /* 0x004ea40000000000 */
[----:B--2---:R2:W-:Y:S01]  /*3180*/  SYNCS.ARRIVE.TRANS64.RED.A1T0 RZ, [R3+URZ], RZ ;  /* 0x000000ff03ff79a7 */ /* 0x0045e200081004ff */
[----:B------:R2:W4:Y:S01]  /*3190*/  @P0 SYNCS.PHASECHK.TRANS64.TRYWAIT P2, [UR4], R2 ;  /* 0x00000002ff0005a7 */ /* 0x0005220008041104 */
[----:B------:R-:W-:Y:S01]  /*31a0*/  ULEA.HI UR4, UR18, UR18, URZ, 0x1 ;  /* 0x0000001212047291 */ /* 0x000fe2000f8f08ff */
[----:B-1----:R-:W-:-:S03]  /*31b0*/  LOP3.LUT P1, RZ, R6, 0x1, RZ, 0xc0, !PT ;  /* 0x0000000106ff7812 */ /* 0x002fc6000782c0ff */
[----:B------:R-:W-:Y:S02]  /*31c0*/  USHF.L.U32 UR9, UR4, 0x7, URZ ;  /* 0x0000000704097899 */ /* 0x000fe400080006ff */
[----:B------:R-:W-:Y:S02]  /*31d0*/  ULOP3.LUT UR4, UR4, 0xffe, URZ, 0xc0, !UPT ;  /* 0x00000ffe04047892 */ /* 0x000fe4000f8ec0ff */
[----:B------:R-:W-:Y:S02]  /*31e0*/  ULOP3.LUT UR9, UR9, 0xffffff00, URZ, 0xc0, !UPT ;  /* 0xffffff0009097892 */ /* 0x000fe4000f8ec0ff */
[----:B------:R-:W-:Y:S02]  /*31f0*/  UIADD3 UR4, UPT, UPT, -UR4, UR18, URZ ;  /* 0x0000001204047290 */ /* 0x000fe4000fffe1ff */
[----:B------:R-:W-:Y:S01]  /*3200*/  UIADD3 UR9, UPT, UPT, UR19, UR9, URZ ;  /* 0x0000000913097290 */ /* 0x000fe2000fffe0ff */
[----:B------:R-:W1:Y:S03]  /*3210*/  SYNCS.PHASECHK.TRANS64.TRYWAIT P0, [UR8+0xf0], R0 ;  /* 0x0000f000ff0075a7 */ /* 0x000e660008001108 */
[----:B------:R-:W-:Y:S01]  /*3220*/  ULEA UR9, UR4, UR9, 0x14 ;  /* 0x0000000904097291 */ /* 0x000fe2000f8ea0ff */
[----:B-12-4-:R-:W-:Y:S11]  /*3230*/  @!P0 BRA `(.L_x_56) ;  /* 0x0000006000e88947 */ /* 0x016ff60003800000 */
.L_x_148:
[----:B------:R-:W-:Y:S01]  /*3240*/  IADD3 R10, PT, PT, R10, 0x1, RZ ;  /* 0x000000010a0a7810 */ /* 0x000fe20007ffe0ff */
[----:B------:R-:W-:Y:S06]  /*3250*/  BRA.U !UP3, `(.L_x_57) ;  /* 0x000000010b987547 */ /* 0x000fec000b800000 */
[----:B------:R-:W-:Y:S01]  /*3260*/  UPLOP3.LUT UP4, UPT, UPT, UPT, UPT, 0x40, 0x4 ;  /* 0x000000000004789c */ /* 0x000fe20003f8e870 */
[----:B------:R-:W-:Y:S01]  /*3270*/  UMOV UR16, UR10 ;  /* 0x0000000a00107c82 */ /* 0x000fe20008000000 */
[----:B------:R-:W-:Y:S01]  /*3280*/  UMOV UR15, UR5 ;  /* 0x00000005000f7c82 */ /* 0x000fe20008000000 */
[----:B------:R-:W-:-:S08]  /*3290*/  UMOV UR14, UR17 ;  /* 0x00000011000e7c82 */ /* 0x000fd00008000000 */
.L_x_60:
[----:B------:R-:W-:Y:S02]  /*32a0*/  UIADD3 UR16, UPT, UPT, UR16, 0x1, URZ ;  /* 0x0000000110107890 */ /* 0x000fe4000fffe0ff */
[----:B--2---:R-:W-:Y:S02]  /*32b0*/  ULEA UR7, UR14, UR6, 0x3 ;  /* 0x000000060e077291 */ /* 0x004fe4000f8e18ff */
[----:B------:R-:W-:Y:S01]  /*32c0*/  UISETP.NE.AND UP0, UPT, UR16, URZ, UPT ;  /* 0x000000ff1000728c */ /* 0x000fe2000bf05270 */
[----:B----4-:R-:W-:Y:S10]  /*32d0*/  @P2 BRA `(.L_x_58) ;  /* 0x00000000000c2947 */ /* 0x010ff40003800000 */
[----:B-1----:R-:W-:Y:S04]  /*32e0*/  SHF.L.U32 R3, R8, 0x1f, RZ ;  /* 0x0000001f08037819 */ /* 0x002fe800000006ff */
[----:B------:R-:W1:Y:S02]  /*32f0*/  SYNCS.PHASECHK.TRANS64.TRYWAIT P0, [UR7], R3 ;  /* 0x00000003ff0075a7 */ /* 0x000e640008001107 */
[----:B-1----:R-:W-:Y:S05]  /*3300*/  @!P0 BRA `(.L_x_59) ;  /* 0x0000006000cc8947 */ /* 0x002fea0003800000 */
.L_x_58:
[----:B------:R-:W-:Y:S01]  /*3310*/  UISETP.NE.AND UP1, UPT, UR15, 0x1, UPT ;  /* 0x000000010f00788c */ /* 0x000fe2000bf25270 */
[----:B------:R-:W-:Y:S01]  /*3320*/  PLOP3.LUT P2, PT, PT, PT, PT, 0x80, 0x8 ;  /* 0x000000000008781c */ /* 0x000fe20003f4f070 */
[----:B------:R-:W-:Y:S02]  /*3330*/  UIADD3 UR17, UPT, UPT, UR14, 0x1, URZ ;  /* 0x000000010e117890 */ /* 0x000fe4000fffe0ff */
[----:B------:R-:W-:Y:S02]  /*3340*/  ULEA UR24, UR14, UR12, 0xa ;  /* 0x0000000c0e187291 */ /* 0x000fe4000f8e50ff */
[----:B------:R-:W-:Y:S01]  /*3350*/  UISETP.NE.AND UP2, UPT, UR17, 0x6, UPT ;  /* 0x000000061100788c */ /* 0x000fe2000bf45270 */
[----:B------:R-:W-:Y:S01]  /*3360*/  PLOP3.LUT P0, PT, PT, PT, UP1, 0x80, 0x8 ;  /* 0x000000000008781c */ /* 0x000fe20003f0f018 */
[----:B------:R-:W-:Y:S02]  /*3370*/  ULEA UR26, UR14, UR11, 0x8 ;  /* 0x0000000b0e1a7291 */ /* 0x000fe4000f8e40ff */
[----:B------:R-:W-:Y:S02]  /*3380*/  USEL UR13, URZ, 0x1, UP2 ;  /* 0x00000001ff0d7887 */ /* 0x000fe40009000000 */
[----:B------:R-:W-:Y:S02]  /*3390*/  USEL UR17, UR17, URZ, UP2 ;  /* 0x000000ff11117287 */ /* 0x000fe40009000000 */
[----:B------:R-:W-:Y:S02]  /*33a0*/  UIADD3 UR30, UPT, UPT, UR24, 0x2, URZ ;  /* 0x00000002181e7890 */ /* 0x000fe4000fffe0ff */
[----:B------:R-:W-:Y:S01]  /*33b0*/  @UP1 ULEA UR4, UR17, UR6, 0x3 ;  /* 0x0000000611041291 */ /* 0x000fe2000f8e18ff */
[----:B------:R-:W-:Y:S01]  /*33c0*/  LOP3.LUT R8, R8, UR13, RZ, 0x3c, !PT ;  /* 0x0000000d08087c12 */ /* 0x000fe2000f8e3cff */
[----:B------:R-:W-:Y:S02]  /*33d0*/  UIADD3 UR28, UPT, UPT, UR26, 0x2, URZ ;  /* 0x000000021a1c7890 */ /* 0x000fe4000fffe0ff */
[----:B------:R-:W-:Y:S01]  /*33e0*/  UIADD3 UR7, UPT, UPT, UR7, 0x30, URZ ;  /* 0x0000003007077890 */ /* 0x000fe2000fffe0ff */
[----:B-1----:R-:W-:Y:S01]  /*33f0*/  @P0 SHF.L.U32 R0, R8, 0x1f, RZ ;  /* 0x0000001f08000819 */ /* 0x002fe200000006ff */
[----:B------:R-:W-:Y:S01]  /*3400*/  UMOV UR25, 0x80004020 ;  /* 0x8000402000197882 */ /* 0x000fe20000000000 */
[----:B------:R-:W-:Y:S01]  /*3410*/  UMOV UR27, 0x80004020 ;  /* 0x80004020001b7882 */ /* 0x000fe20000000000 */
[----:B------:R-:W-:Y:S01]  /*3420*/  UMOV UR31, 0x80004020 ;  /* 0x80004020001f7882 */ /* 0x000fe20000000000 */
[----:B------:R2:W4:Y:S01]  /*3430*/  @P0 SYNCS.PHASECHK.TRANS64.TRYWAIT P2, [UR4], R0 ;  /* 0x00000000ff0005a7 */ /* 0x0005220008041104 */
[----:B------:R-:W-:Y:S01]  /*3440*/  UIADD3 UR15, UPT, UPT, UR15, -0x1, URZ ;  /* 0xffffffff0f0f7890 */ /* 0x000fe2000fffe0ff */
[----:B------:R2:W-:Y:S01]  /*3450*/  UTCIMMA gdesc[UR26], gdesc[UR24], tmem[UR9], tmem[UR22], idesc[UR23], UP4 ;  /* 0x00ff16181a0075ea */ /* 0x0005e2000a000109 */
[----:B------:R-:W-:Y:S01]  /*3460*/  UPLOP3.LUT UP4, UPT, UPT, UPT, UPT, 0x80, 0x8 ;  /* 0x000000000008789c */ /* 0x000fe20003f8f070 */
[----:B------:R-:W-:Y:S01]  /*3470*/  UMOV UR29, 0x80004020 ;  /* 0x80004020001d7882 */ /* 0x000fe20000000000 */
[----:B------:R-:W-:Y:S01]  /*3480*/  UMOV UR14, UR17 ;  /* 0x00000011000e7c82 */ /* 0x000fe20008000000 */
[----:B------:R2:W-:Y:S01]  /*3490*/  UTCIMMA gdesc[UR28], gdesc[UR30], tmem[UR9], tmem[UR20], idesc[UR21], UPT ;  /* 0x00ff141e1c0075ea */ /* 0x0005e2000b800109 */
[----:B------:R2:W-:Y:S01]  /*34a0*/  UTCBAR [UR7], URZ ;  /* 0x000000ff070073e9 */ /* 0x0005e200080000ff */
[----:B------:R-:W-:Y:S06]  /*34b0*/  BRA.U UP0, `(.L_x_60) ;  /* 0xfffffffd00787547 */ /* 0x000fec000b83ffff */
.L_x_57:
[----:B------:R-:W-:Y:S01]  /*34c0*/  UIADD3 UR18, UPT, UPT, UR18, 0x1, URZ ;  /* 0x0000000112127890 */ /* 0x000fe2000fffe0ff */
[C---:B------:R-:W-:Y:S01]  /*34d0*/  ISETP.NE.AND P0, PT, R10.reuse, 0x2, PT ;  /* 0x000000020a00780c */ /* 0x040fe20003f05270 */
[----:B------:R-:W-:Y:S02]  /*34e0*/  UIADD3 UR8, UPT, UPT, UR8, 0xd0, URZ ;  /* 0x000000d008087890 */ /* 0x000fe4000fffe0ff */
[----:B------:R-:W-:Y:S01]  /*34f0*/  UISETP.NE.AND UP0, UPT, UR18, 0x4, UPT ;  /* 0x000000041200788c */ /* 0x000fe2000bf05270 */
[----:B-12---:R-:W-:Y:S02]  /*3500*/  SEL R0, RZ, 0x1, P0 ;  /* 0x00000001ff007807 */ /* 0x006fe40000000000 */
[----:B------:R-:W-:Y:S01]  /*3510*/  SEL R10, R10, RZ, P0 ;  /* 0x000000ff0a0a7207 */ /* 0x000fe20000000000 */
[----:B------:R-:W-:Y:S01]  /*3520*/  USEL UR4, URZ, 0x1, UP0 ;  /* 0x00000001ff047887 */ /* 0x000fe20008000000 */
[----:B------:R-:W-:Y:S01]  /*3530*/  LOP3.LUT R9, R9, R0, RZ, 0x3c, !PT ;  /* 0x0000000009097212 */ /* 0x000fe200078e3cff */
[----:B------:R-:W-:Y:S01]  /*3540*/  USEL UR18, UR18, URZ, UP0 ;  /* 0x000000ff12127287 */ /* 0x000fe20008000000 */
[----:B------:R1:W-:Y:S03]  /*3550*/  UTCBAR [UR8], URZ ;  /* 0x000000ff080073e9 */ /* 0x0003e600080000ff */
[----:B------:R-:W-:Y:S01]  /*3560*/  LOP3.LUT R11, R11, UR4, RZ, 0x3c, !PT ;  /* 0x000000040b0b7c12 */ /* 0x000fe2000f8e3cff */
[----:B------:R-:W-:Y:S07]  /*3570*/  @P1 BRA `(.L_x_61) ;  /* 0xfffffff800b01947 */ /* 0x000fee000383ffff */
[----:B------:R-:W2:Y:S01]  /*3580*/  S2UR UR4, SR_CgaCtaId ;  /* 0x00000000000479c3 */ /* 0x000ea20000008800 */
[----:B------:R-:W-:Y:S01]  /*3590*/  ELECT P0, URZ, PT ;  /* 0x0000000000ff782f */ /* 0x000fe20003800000 */
[----:B------:R-:W-:Y:S01]  /*35a0*/  IMAD.MOV.U32 R0, RZ, RZ, 0x1 ;  /* 0x00000001ff007424 */ /* 0x000fe200078e00ff */
[----:B------:R-:W-:Y:S01]  /*35b0*/  UIADD3 UR6, UPT, UPT, UR6, 0xf0, URZ ;  /* 0x000000f006067890 */ /* 0x000fe2000fffe0ff */
[----:B------:R-:W-:Y:S01]  /*35c0*/  SHF.L.U32 R3, R11, 0x1f, RZ ;  /* 0x0000001f0b037819 */ /* 0x000fe200000006ff */
[----:B------:R-:W-:-:S03]  /*35d0*/  UMOV UR5, 0x40 ;  /* 0x0000004000057882 */ /* 0x000fc60000000000 */
[----:B------:R-:W-:Y:S01]  /*35e0*/  UVIRTCOUNT.DEALLOC.SMPOOL 0x80 ;  /* 0x000000800000784c */ /* 0x000fe20000000000 */
[----:B--2---:R-:W-:Y:S02]  /*35f0*/  ULEA UR4, UR4, UR5, 0x18 ;  /* 0x0000000504047291 */ /* 0x004fe4000f8ec0ff */
[----:B------:R-:W-:-:S07]  /*3600*/  ULEA UR5, UR18, UR6, 0x3 ;  /* 0x0000000612057291 */ /* 0x000fce000f8e18ff */
[----:B------:R2:W-:Y:S02]  /*3610*/  @P0 STS.U8 [UR4+0x1c], R0 ;  /* 0x00001c00ff000988 */ /* 0x0005e40008000004 */
[----:B------:R-:W3:Y:S02]  /*3620*/  SYNCS.PHASECHK.TRANS64.TRYWAIT P0, [UR5], R3 ;  /* 0x00000003ff0075a7 */ /* 0x000ee40008001105 */
[----:B--23--:R-:W-:Y:S05]  /*3630*/  @!P0 BRA `(.L_x_62) ;  /* 0x0000006000188947 */ /* 0x00cfea0003800000 */
.L_x_151:
[----:B------:R-:W-:-:S04]  /*3640*/  UIADD3 UR7, UPT, UPT, UR18, 0x1, URZ ;  /* 0x0000000112077890 */ /* 0x000fc8000fffe0ff */
[----:B------:R-:W-:-:S04]  /*3650*/  UISETP.NE.AND UP0, UPT, UR7, 0x4, UPT ;  /* 0x000000040700788c */ /* 0x000fc8000bf05270 */
[----:B-1----:R-:W-:Y:S02]  /*3660*/  USEL UR8, URZ, 0x1, UP0 ;  /* 0x00000001ff087887 */ /* 0x002fe40008000000 */
[----:B------:R-:W-:-:S04]  /*3670*/  USEL UR7, UR7, URZ, UP0 ;  /* 0x000000ff07077287 */ /* 0x000fc80008000000 */
[----:B------:R-:W-:Y:S01]  /*3680*/  ULEA UR5, UR7, UR6, 0x3 ;  /* 0x0000000607057291 */ /* 0x000fe2000f8e18ff */
[----:B------:R-:W-:-:S04]  /*3690*/  LOP3.LUT R2, R11, UR8, RZ, 0x3c, !PT ;  /* 0x000000080b027c12 */ /* 0x000fc8000f8e3cff */
[----:B--2---:R-:W-:-:S04]  /*36a0*/  SHF.L.U32 R3, R2, 0x1f, RZ ;  /* 0x0000001f02037819 */ /* 0x004fc800000006ff */
[----:B------:R-:W1:Y:S02]  /*36b0*/  SYNCS.PHASECHK.TRANS64.TRYWAIT P0, [UR5], R3 ;  /* 0x00000003ff0075a7 */ /* 0x000e640008001105 */
[----:B-1----:R-:W-:Y:S05]  /*36c0*/  @!P0 BRA `(.L_x_63) ;  /* 0x00000060000c8947 */ /* 0x002fea0003800000 */
.L_x_153:
        /* <DEDUP_REMOVED lines=9> */
.L_x_155:
[----:B------:R-:W-:-:S04]  /*3760*/  UIADD3 UR7, UPT, UPT, UR7, 0x1, URZ ;  /* 0x0000000107077890 */ /* 0x000fc8000fffe0ff */
[----:B------:R-:W-:-:S04]  /*3770*/  UISETP.NE.AND UP0, UPT, UR7, 0x4, UPT ;  /* 0x000000040700788c */ /* 0x000fc8000bf05270 */
[----:B------:R-:W-:Y:S02]  /*3780*/  USEL UR5, URZ, 0x1, UP0 ;  /* 0x00000001ff057887 */ /* 0x000fe40008000000 */
[----:B------:R-:W-:-:S04]  /*3790*/  USEL UR7, UR7, URZ, UP0 ;  /* 0x000000ff07077287 */ /* 0x000fc80008000000 */
[----:B------:R-:W-:Y:S01]  /*37a0*/  ULEA UR7, UR7, UR6, 0x3 ;  /* 0x0000000607077291 */ /* 0x000fe2000f8e18ff */
[----:B-1----:R-:W-:-:S04]  /*37b0*/  LOP3.LUT R3, R2, UR5, RZ, 0x3c, !PT ;  /* 0x0000000502037c12 */ /* 0x002fc8000f8e3cff */
[----:B------:R-:W-:-:S04]  /*37c0*/  SHF.L.U32 R3, R3, 0x1f, RZ ;  /* 0x0000001f03037819 */ /* 0x000fc800000006ff */
[----:B------:R-:W1:Y:S02]  /*37d0*/  SYNCS.PHASECHK.TRANS64.TRYWAIT P0, [UR7], R3 ;  /* 0x00000003ff0075a7 */ /* 0x000e640008001107 */
[----:B-1----:R-:W-:Y:S05]  /*37e0*/  @!P0 BRA `(.L_x_65) ;  /* 0x0000005c00f48947 */ /* 0x002fea0003800000 */
.L_x_157:
[----:B------:R-:W-:Y:S01]  /*37f0*/  NOP ;  /* 0x0000000000007918 */ /* 0x000fe20000000000 */
[----:B-1----:R-:W1:Y:S01]  /*3800*/  LDS R0, [UR4+0x14] ;  /* 0x00001404ff007984 */ /* 0x002e620008000800 */
[----:B------:R-:W-:Y:S01]  /*3810*/  ULOP3.LUT UR6, UR19, 0xffff, URZ, 0xc0, !UPT ;  /* 0x0000ffff13067892 */ /* 0x000fe2000f8ec0ff */
[----:B------:R-:W-:Y:S01]  /*3820*/  UMOV UR8, 0xffff ;  /* 0x0000ffff00087882 */ /* 0x000fe20000000000 */
[----:B------:R-:W-:Y:S02]  /*3830*/  UMOV UR5, 0x1 ;  /* 0x0000000100057882 */ /* 0x000fe40000000000 */
[----:B------:R-:W-:-:S04]  /*3840*/  USHF.R.U32.HI UR6, URZ, 0x5, UR6 ;  /* 0x00000005ff067899 */ /* 0x000fc80008011606 */
[----:B------:R-:W-:Y:S02]  /*3850*/  USHF.L.U32 UR8, UR8, UR6, URZ ;  /* 0x0000000608087299 */ /* 0x000fe400080006ff */
[----:B------:R-:W-:-:S04]  /*3860*/  USHF.L.U32 UR5, UR5, UR6, URZ ;  /* 0x0000000605057299 */ /* 0x000fc800080006ff */
[----:B-1----:R-:W-:-:S04]  /*3870*/  LOP3.LUT R0, R0, UR8, RZ, 0xc0, !PT ;  /* 0x0000000800007c12 */ /* 0x002fc8000f8ec0ff */
[----:B------:R-:W-:-:S13]  /*3880*/  ISETP.NE.AND P0, PT, R0, UR8, PT ;  /* 0x0000000800007c0c */ /* 0x000fda000bf05270 */
[----:B------:R-:W-:Y:S05]  /*3890*/  @P0 BRA `(.L_x_66) ;  /* 0x0000000000580947 */ /* 0x000fea0003800000 */
[----:B------:R-:W1:Y:S02]  /*38a0*/  LDS R0, [UR4+0x18] ;  /* 0x00001804ff007984 */ /* 0x000e640008000800 */
[----:B-1----:R-:W-:-:S04]  /*38b0*/  LOP3.LUT R0, R0, UR5, RZ, 0xc0, !PT ;  /* 0x0000000500007c12 */ /* 0x002fc8000f8ec0ff */
[----:B------:R-:W-:-:S13]  /*38c0*/  ISETP.NE.AND P0, PT, R0, UR5, PT ;  /* 0x0000000500007c0c */ /* 0x000fda000bf05270 */
[----:B------:R-:W-:Y:S05]  /*38d0*/  @P0 BRA `(.L_x_67) ;  /* 0x00000000003c0947 */ /* 0x000fea0003800000 */
[----:B------:R-:W1:Y:S01]  /*38e0*/  S2R R2, SR_LANEID ;  /* 0x0000000000027919 */ /* 0x000e620000000000 */
[----:B------:R-:W-:Y:S01]  /*38f0*/  ULOP3.LUT UR8, URZ, UR8, URZ, 0x33, !UPT ;  /* 0x00000008ff087292 */ /* 0x000fe2000f8e33ff */
[----:B------:R-:W-:Y:S01]  /*3900*/  LOP3.LUT R4, RZ, UR5, RZ, 0x33, !PT ;  /* 0x00000005ff047c12 */ /* 0x000fe2000f8e33ff */
[----:B------:R-:W-:Y:S02]  /*3910*/  VOTEU.ANY UR7, UPT, PT ;  /* 0x0000000000077886 */ /* 0x000fe400038e0100 */
[----:B------:R-:W-:Y:S01]  /*3920*/  UFLO.U32 UR7, UR7 ;  /* 0x00000007000772bd */ /* 0x000fe200080e0000 */
[----:B------:R-:W2:Y:S01]  /*3930*/  REDUX UR5, R4 ;  /* 0x00000000040573c4 */ /* 0x000ea20000000000 */
[----:B------:R-:W-:-:S06]  /*3940*/  IMAD.U32 R0, RZ, RZ, UR8 ;  /* 0x00000008ff007e24 */ /* 0x000fcc000f8e00ff */
[----:B------:R3:W-:Y:S01]  /*3950*/  UTCATOMSWS.AND URZ, UR8 ;  /* 0x0000000800ff79e3 */ /* 0x0007e20008000000 */
[----:B------:R-:W4:Y:S01]  /*3960*/  REDUX UR6, R0 ;  /* 0x00000000000673c4 */ /* 0x000f220000000000 */
[----:B-1----:R-:W-:Y:S01]  /*3970*/  ISETP.EQ.U32.AND P0, PT, R2, UR7, PT ;  /* 0x0000000702007c0c */ /* 0x002fe2000bf02070 */
[----:B--2---:R-:W-:Y:S01]  /*3980*/  IMAD.U32 R2, RZ, RZ, UR5 ;  /* 0x00000005ff027e24 */ /* 0x004fe2000f8e00ff */
[----:B----4-:R-:W-:-:S11]  /*3990*/  MOV R3, UR6 ;  /* 0x0000000600037c02 */ /* 0x010fd60008000f00 */
[----:B------:R3:W-:Y:S04]  /*39a0*/  @P0 ATOMS.AND RZ, [UR4+0x14], R3 ;  /* 0x00001403ffff098c */ /* 0x0007e8000a800004 */
[----:B------:R3:W-:Y:S01]  /*39b0*/  @P0 ATOMS.AND RZ, [UR4+0x18], R2 ;  /* 0x00001802ffff098c */ /* 0x0007e2000a800004 */
[----:B------:R-:W-:Y:S05]  /*39c0*/  BRA `(.L_x_68) ;  /* 0x0000000000147947 */ /* 0x000fea0003800000 */
.L_x_67:
[----:B------:R-:W-:Y:S02]  /*39d0*/  MOV R2, 0x39f0 ;  /* 0x000039f000027802 */ /* 0x000fe40000000f00 */
[----:B----45:R-:W-:Y:S05]  /*39e0*/  CALL.REL.NOINC `($__internal_0_$__cuda_sm10x_tcgen05_guardrail_trap_col_being_dealloced_not_returned_by_alloc) ;  /* 0x0000006000d87944 */ /* 0x030fea0003c00000 */
[----:B------:R-:W-:Y:S05]  /*39f0*/  BRA `(.L_x_68) ;  /* 0x0000000000087947 */ /* 0x000fea0003800000 */
.L_x_66:
[----:B------:R-:W-:Y:S02]  /*3a00*/  MOV R2, 0x3a20 ;  /* 0x00003a2000027802 */ /* 0x000fe40000000f00 */
[----:B----45:R-:W-:Y:S05]  /*3a10*/  CALL.REL.NOINC `($__internal_2_$__cuda_sm10x_tcgen05_guardrail_trap_unallocated_columns_being_dealloced) ;  /* 0x0000006000e47944 */ /* 0x030fea0003c00000 */
.L_x_68:
[----:B------:R-:W-:Y:S01]  /*3a20*/  NOP ;  /* 0x0000000000007918 */ /* 0x000fe20000000000 */
[----:B---3--:R-:W-:Y:S05]  /*3a30*/  EXIT ;  /* 0x000000000000794d */ /* 0x008fea0003800000 */
.L_x_50:
[----:B------:R-:W-:-:S09]  /*3a40*/  UISETP.NE.OR UP2, UPT, UR8, 0x3, !UP2 ;  /* 0x000000030800788c */ /* 0x000fd2000d745670 */
[----:B------:R-:W-:Y:S05]  /*3a50*/  BRA.U UP2, `(.L_x_69) ;  /* 0x0000001102147547 */ /* 0x000fea000b800000 */
[----:B------:R-:W1:Y:S01]  /*3a60*/  LDC R0, c[0x0][0xb30] ;  /* 0x0002cc00ff007b82 */ /* 0x000e620000000800 */
[----:B------:R-:W2:Y:S01]  /*3a70*/  LDCU.64 UR8, c[0x0][0x888] ;  /* 0x00011100ff0877ac */ /* 0x000ea20008000a00 */
[----:B------:R-:W-:Y:S02]  /*3a80*/  HFMA2 R29, -RZ, RZ, 0, 0 ;  /* 0x00000000ff1d7431 */ /* 0x000fe400000001ff */
[----:B------:R-:W-:Y:S01]  /*3a90*/  IMAD.MOV.U32 R31, RZ, RZ, 0x1 ;  /* 0x00000001ff1f7424 */ /* 0x000fe200078e00ff */
[----:B------:R-:W-:Y:S01]  /*3aa0*/  MOV R23, 0x1000 ;  /* 0x0000100000177802 */ /* 0x000fe20000000f00 */
[----:B------:R-:W4:Y:S01]  /*3ab0*/  LDCU.64 UR4, c[0x0][0x890] ;  /* 0x00011200ff0477ac */ /* 0x000f220008000a00 */
[----:B------:R-:W-:Y:S01]  /*3ac0*/  IMAD.MOV.U32 R30, RZ, RZ, RZ ;  /* 0x000000ffff1e7224 */ /* 0x000fe200078e00ff */
[----:B------:R-:W3:Y:S01]  /*3ad0*/  LDC R19, c[0x0][0x370] ;  /* 0x0000dc00ff137b82 */ /* 0x000ee20000000800 */
[----:B------:R-:W-:Y:S01]  /*3ae0*/  UMOV UR7, 0x400 ;  /* 0x0000040000077882 */ /* 0x000fe20000000000 */
[----:B------:R-:W-:-:S02]  /*3af0*/  UPLOP3.LUT UP1, UPT, UPT, UPT, UPT, 0x40, 0x4 ;  /* 0x000000000004789c */ /* 0x000fc40003f2e870 */
[----:B------:R-:W-:-:S04]  /*3b00*/  ULEA UR7, UR37, UR7, 0x18 ;  /* 0x0000000725077291 */ /* 0x000fc8000f8ec0ff */
[----:B------:R-:W3:Y:S01]  /*3b10*/  LDC R2, c[0x0][0xb0c] ;  /* 0x0002c300ff027b82 */ /* 0x000ee20000000800 */
[----:B------:R-:W-:Y:S02]  /*3b20*/  UIADD3 UR13, UPT, UPT, UR7, 0x78, URZ ;  /* 0x00000078070d7890 */ /* 0x000fe4000fffe0ff */
[----:B--2---:R-:W-:Y:S02]  /*3b30*/  UISETP.NE.U32.AND UP2, UPT, UR8, URZ, UPT ;  /* 0x000000ff0800728c */ /* 0x004fe4000bf45070 */
[----:B------:R-:W-:Y:S02]  /*3b40*/  UIADD3 UR33, UPT, UPT, UR7, 0x60, URZ ;  /* 0x0000006007217890 */ /* 0x000fe4000fffe0ff */
[----:B----4-:R-:W-:Y:S01]  /*3b50*/  UISETP.NE.U32.AND UP3, UPT, UR4, URZ, UPT ;  /* 0x000000ff0400728c */ /* 0x010fe2000bf65070 */
[----:B------:R-:W2:Y:S01]  /*3b60*/  LDC R18, c[0x0][0xb20] ;  /* 0x0002c800ff127b82 */ /* 0x000ea20000000800 */
[----:B-1----:R-:W-:Y:S01]  /*3b70*/  ISETP.NE.AND P1, PT, R0, 0x1, PT ;  /* 0x000000010000780c */ /* 0x002fe20003f25270 */
[----:B------:R-:W-:-:S02]  /*3b80*/  UISETP.NE.AND.EX UP2, UPT, UR9, URZ, UPT, UP2 ;  /* 0x000000ff0900728c */ /* 0x000fc4000bf45320 */
[----:B------:R-:W-:Y:S02]  /*3b90*/  UIADD3 UR25, UPT, UPT, UR7, 0x68, URZ ;  /* 0x0000006807197890 */ /* 0x000fe4000fffe0ff */
[----:B------:R-:W-:Y:S02]  /*3ba0*/  UIADD3 UR17, UPT, UPT, UR7, 0x70, URZ ;  /* 0x0000007007117890 */ /* 0x000fe4000fffe0ff */
[----:B------:R-:W1:Y:S01]  /*3bb0*/  LDC.64 R32, c[0x0][0x348] ;  /* 0x0000d200ff207b82 */ /* 0x000e620000000a00 */
[----:B------:R-:W-:Y:S02]  /*3bc0*/  UPRMT UR13, UR37, 0x654, UR13 ;  /* 0x00000654250d7896 */ /* 0x000fe4000800000d */
[----:B------:R-:W-:-:S05]  /*3bd0*/  UISETP.NE.AND.EX UP3, UPT, UR5, URZ, UPT, UP3 ;  /* 0x000000ff0500728c */ /* 0x000fca000bf65330 */
[----:B------:R-:W4:Y:S08]  /*3be0*/  LDC.64 R16, c[0x0][0xb10] ;  /* 0x0002c400ff107b82 */ /* 0x000f300000000a00 */
[----:B------:R-:W1:Y:S08]  /*3bf0*/  LDC.64 R6, c[0x0][0xb18] ;  /* 0x0002c600ff067b82 */ /* 0x000e700000000a00 */
[----:B------:R-:W1:Y:S08]  /*3c00*/  LDC.64 R4, c[0x0][0xb28] ;  /* 0x0002ca00ff047b82 */ /* 0x000e700000000a00 */
[----:B--23--:R-:W1:Y:S02]  /*3c10*/  LDC R22, c[0x0][0x374] ;  /* 0x0000dd00ff167b82 */ /* 0x00ce640000000800 */
.L_x_80:
[C---:B------:R-:W-:Y:S02]  /*3c20*/  LEA R0, R30.reuse, UR7, 0x3 ;  /* 0x000000071e007c11 */ /* 0x040fe4000f8e18ff */
[----:B------:R-:W-:Y:S02]  /*3c30*/  SHF.L.U32 R3, R29, 0x1f, RZ ;  /* 0x0000001f1d037819 */ /* 0x000fe400000006ff */
[----:B------:R-:W-:Y:S02]  /*3c40*/  LEA R24, R30, UR7, 0x4 ;  /* 0x000000071e187c11 */ /* 0x000fe4000f8e20ff */
[----:B--2---:R-:W2:Y:S02]  /*3c50*/  SYNCS.PHASECHK.TRANS64.TRYWAIT P0, [R0+URZ+0xb0], R3 ;  /* 0x0000b003000075a7 */ /* 0x004ea400080011ff */
[----:B--2---:R-:W-:Y:S05]  /*3c60*/  @!P0 BRA `(.L_x_70) ;  /* 0x0000005800ec8947 */ /* 0x004fea0003800000 */
.L_x_158:
[----:B------:R-:W-:Y:S01]  /*3c70*/  ISETP.GE.AND P0, PT, R40, 0x1, PT ;  /* 0x000000012800780c */ /* 0x000fe20003f06270 */
[----:B------:R-:W3:Y:S01]  /*3c80*/  LDS.128 R24, [R24+0x140] ;  /* 0x0001400018187984 */ /* 0x000ee20000000c00 */
[----:B--2---:R-:W-:Y:S01]  /*3c90*/  VIADD R0, R0, 0xc0 ;  /* 0x000000c000007836 */ /* 0x004fe20000000000 */
[----:B------:R-:W-:Y:S01]  /*3ca0*/  @!PT LDS RZ, [RZ] ;  /* 0x00000000fffff984 */ /* 0x000fe20000000800 */
[----:B------:R-:W-:Y:S01]  /*3cb0*/  @!PT LDS RZ, [RZ] ;  /* 0x00000000fffff984 */ /* 0x000fe20000000800 */
[----:B------:R-:W-:Y:S01]  /*3cc0*/  @!PT LDS RZ, [RZ] ;  /* 0x00000000fffff984 */ /* 0x000fe20000000800 */
[----:B------:R-:W-:Y:S01]  /*3cd0*/  @!PT LDS RZ, [RZ] ;  /* 0x00000000fffff984 */ /* 0x000fe20000000800 */
[----:B------:R2:W-:Y:S06]  /*3ce0*/  MEMBAR.ALL.CTA ;  /* 0x0000000000007992 */ /* 0x0005ec0000008000 */
[----:B--2---:R-:W2:Y:S01]  /*3cf0*/  FENCE.VIEW.ASYNC.S ;  /* 0x00000000000073c6 */ /* 0x004ea20000000000 */
[----:B------:R-:W-:Y:S04]  /*3d00*/  PRMT R0, RZ, 0x654, R0 ;  /* 0x00000654ff007816 */ /* 0x000fe80000000000 */
[----:B--2---:R2:W-:Y:S01]  /*3d10*/  SYNCS.ARRIVE.TRANS64.RED.A1T0 RZ, [R0+URZ], RZ ;  /* 0x000000ff00ff79a7 */ /* 0x0045e200081004ff */
[----:B---3--:R-:W-:Y:S11]  /*3d20*/  LOP3.LUT P3, RZ, R26, 0x1, RZ, 0xc0, !PT ;  /* 0x000000011aff7812 */ /* 0x008ff6000786c0ff */
[----:B------:R-:W-:Y:S02]  /*3d30*/  @!UPT UIADD3 URZ, UPT, UPT, URZ, URZ, URZ ;  /* 0x000000fffffff290 */ /* 0x000fe4000fffe0ff */
[----:B------:R-:W-:Y:S02]  /*3d40*/  @P3 MOV R13, R24 ;  /* 0x00000018000d3202 */ /* 0x000fe40000000f00 */
[----:B------:R-:W-:Y:S01]  /*3d50*/  @P3 LOP3.LUT R8, R25, 0xffff, RZ, 0xc0, !PT ;  /* 0x0000ffff19083812 */ /* 0x000fe200078ec0ff */
[----:B--2---:R-:W-:Y:S06]  /*3d60*/  @!P0 BRA `(.L_x_71) ;  /* 0x0000000000a48947 */ /* 0x004fec0003800000 */
[----:B-1----:R-:W-:Y:S01]  /*3d70*/  IMAD.HI.U32 R35, R22, R7, RZ ;  /* 0x0000000716237227 */ /* 0x002fe200078e00ff */
[----:B------:R-:W-:Y:S02]  /*3d80*/  ISETP.NE.AND P0, PT, R6, 0x1, PT ;  /* 0x000000010600780c */ /* 0x000fe40003f05270 */
[----:B------:R-:W-:Y:S01]  /*3d90*/  ISETP.NE.AND P2, PT, R40, 0x1, PT ;  /* 0x000000012800780c */ /* 0x000fe20003f45270 */
[----:B----4-:R-:W-:Y:S01]  /*3da0*/  IMAD.HI.U32 R34, R19, R16, RZ ;  /* 0x0000001013227227 */ /* 0x010fe200078e00ff */
[----:B------:R-:W-:Y:S02]  /*3db0*/  SHF.R.U32.HI R35, RZ, R18, R35 ;  /* 0x00000012ff237219 */ /* 0x000fe40000011623 */
[----:B------:R-:W-:Y:S01]  /*3dc0*/  ISETP.NE.AND P4, PT, R2, 0x1, PT ;  /* 0x000000010200780c */ /* 0x000fe20003f85270 */
[----:B------:R-:W-:Y:S01]  /*3dd0*/  IMAD.HI.U32 R36, R13, R16, RZ ;  /* 0x000000100d247227 */ /* 0x000fe200078e00ff */
[----:B------:R-:W-:Y:S02]  /*3de0*/  SHF.R.U32.HI R34, RZ, R17, R34 ;  /* 0x00000011ff227219 */ /* 0x000fe40000011622 */
[----:B------:R-:W-:Y:S01]  /*3df0*/  SEL R3, R22, R35, !P0 ;  /* 0x0000002316037207 */ /* 0x000fe20004000000 */
[C---:B------:R-:W-:Y:S01]  /*3e00*/  IMAD.HI.U32 R35, R8.reuse, R7, RZ ;  /* 0x0000000708237227 */ /* 0x040fe200078e00ff */
[----:B------:R-:W-:Y:S02]  /*3e10*/  SEL R11, R19, R34, !P4 ;  /* 0x00000022130b7207 */ /* 0x000fe40006000000 */
[----:B------:R-:W-:Y:S01]  /*3e20*/  SHF.R.U32.HI R36, RZ, R17, R36 ;  /* 0x00000011ff247219 */ /* 0x000fe20000011624 */
[----:B------:R-:W-:Y:S01]  /*3e30*/  IMAD.HI.U32 R38, R3, R4, RZ ;  /* 0x0000000403267227 */ /* 0x000fe200078e00ff */
[----:B------:R-:W-:Y:S03]  /*3e40*/  SHF.R.U32.HI R35, RZ, R18, R35 ;  /* 0x00000012ff237219 */ /* 0x000fe60000011623 */
[----:B------:R-:W-:Y:S01]  /*3e50*/  IMAD.HI.U32 R34, R11, R4, RZ ;  /* 0x000000040b227227 */ /* 0x000fe200078e00ff */
[----:B------:R-:W-:Y:S02]  /*3e60*/  @P2 SHF.R.U32.HI R3, RZ, R5, R38 ;  /* 0x00000005ff032219 */ /* 0x000fe40000011626 */
[----:B------:R-:W-:Y:S02]  /*3e70*/  SEL R9, R8, R35, !P0 ;  /* 0x0000002308097207 */ /* 0x000fe40004000000 */
[----:B------:R-:W-:Y:S01]  /*3e80*/  @P2 SHF.R.U32.HI R11, RZ, R5, R34 ;  /* 0x00000005ff0b2219 */ /* 0x000fe20000011622 */
[C---:B------:R-:W-:Y:S01]  /*3e90*/  IMAD R10, R40.reuse, R3, RZ ;  /* 0x00000003280a7224 */ /* 0x040fe200078e02ff */
[----:B------:R-:W-:Y:S01]  /*3ea0*/  SEL R3, R13, R36, !P4 ;  /* 0x000000240d037207 */ /* 0x000fe20006000000 */
[C---:B------:R-:W-:Y:S03]  /*3eb0*/  IMAD.HI.U32 R14, R9.reuse, R4, RZ ;  /* 0x00000004090e7227 */ /* 0x040fe600078e00ff */
[----:B------:R-:W-:Y:S01]  /*3ec0*/  ISETP.GE.AND P0, PT, R9, R10, PT ;  /* 0x0000000a0900720c */ /* 0x000fe20003f06270 */
[C---:B------:R-:W-:Y:S01]  /*3ed0*/  IMAD R12, R40.reuse, R11, RZ ;  /* 0x0000000b280c7224 */ /* 0x040fe200078e02ff */
[-C--:B------:R-:W-:Y:S04]  /*3ee0*/  SHF.R.U32.HI R14, RZ, R5.reuse, R14 ;  /* 0x00000005ff0e7219 */ /* 0x080fe8000001160e */
[----:B------:R-:W-:Y:S02]  /*3ef0*/  ISETP.GE.OR P0, PT, R3, R12, P0 ;  /* 0x0000000c0300720c */ /* 0x000fe40000706670 */
[----:B------:R-:W-:Y:S05]  /*3f00*/  SEL R15, R9, R14, !P2 ;  /* 0x0000000e090f7207 */ /* 0x000fea0005000000 */
[----:B------:R-:W-:Y:S04]  /*3f10*/  IMAD.MOV R14, RZ, RZ, -R15 ;  /* 0x000000ffff0e7224 */ /* 0x000fe800078e0a0f */
[----:B------:R-:W-:Y:S02]  /*3f20*/  IMAD R14, R40, R14, R9 ;  /* 0x0000000e280e7224 */ /* 0x000fe400078e0209 */
[C---:B------:R-:W-:Y:S05]  /*3f30*/  @!P0 IMAD.HI.U32 R10, R3.reuse, R4, RZ ;  /* 0x00000004030a8227 */ /* 0x040fea00078e00ff */
[----:B------:R-:W-:Y:S04]  /*3f40*/  @!P0 SHF.R.U32.HI R10, RZ, R5, R10 ;  /* 0x00000005ff0a8219 */ /* 0x000fe8000001160a */
[----:B------:R-:W-:Y:S01]  /*3f50*/  @!P0 SEL R0, R3, R10, !P2 ;  /* 0x0000000a03008207 */ /* 0x000fe20005000000 */
[----:B------:R-:W-:Y:S03]  /*3f60*/  IMAD.MOV R10, RZ, RZ, -R3 ;  /* 0x000000ffff0a7224 */ /* 0x000fe600078e0a03 */
[----:B------:R-:W-:Y:S01]  /*3f70*/  @!P0 IADD3 R15, PT, PT, R15, -R0, RZ ;  /* 0x800000000f0f8210 */ /* 0x000fe20007ffe0ff */
[----:B------:R-:W-:Y:S01]  /*3f80*/  @!P0 IMAD R0, R11, R14, R0 ;  /* 0x0000000e0b008224 */ /* 0x000fe200078e0200 */
[----:B------:R-:W-:Y:S01]  /*3f90*/  IADD3 R11, PT, PT, -R9, RZ, RZ ;  /* 0x000000ff090b7210 */ /* 0x000fe20007ffe1ff */
[----:B------:R-:W-:Y:S02]  /*3fa0*/  IMAD R13, R2, R10, R13 ;  /* 0x0000000a020d7224 */ /* 0x000fe400078e020d */
[----:B------:R-:W-:Y:S02]  /*3fb0*/  @!P0 IMAD R9, R15, R40, R3 ;  /* 0x000000280f098224 */ /* 0x000fe400078e0203 */
[----:B------:R-:W-:Y:S02]  /*3fc0*/  @!P0 IMAD.MOV.U32 R3, RZ, RZ, R0 ;  /* 0x000000ffff038224 */ /* 0x000fe400078e0000 */
[----:B------:R-:W-:Y:S02]  /*3fd0*/  IMAD R8, R6, R11, R8 ;  /* 0x0000000b06087224 */ /* 0x000fe400078e0208 */
[----:B------:R-:W-:Y:S02]  /*3fe0*/  IMAD R13, R3, R2, R13 ;  /* 0x00000002030d7224 */ /* 0x000fe400078e020d */
[----:B------:R-:W-:Y:S02]  /*3ff0*/  IMAD R8, R9, R6, R8 ;  /* 0x0000000609087224 */ /* 0x000fe400078e0208 */
.L_x_71:
[----:B------:R-:W-:Y:S05]  /*4000*/  BRA.U UP1, `(.L_x_72) ;  /* 0x0000000101107547 */ /* 0x000fea000b800000 */
[----:B------:R-:W-:Y:S04]  /*4010*/  MOV R0, UR6 ;  /* 0x0000000600007c02 */ /* 0x000fe80008000f00 */
[----:B------:R-:W-:Y:S04]  /*4020*/  SHF.L.U32 R3, R0, 0x1f, RZ ;  /* 0x0000001f00037819 */ /* 0x000fe800000006ff */
[----:B------:R-:W2:Y:S02]  /*4030*/  SYNCS.PHASECHK.TRANS64.TRYWAIT P0, [UR7+0xa8], R3 ;  /* 0x0000a803ff0075a7 */ /* 0x000ea40008001107 */
[----:B--2---:R-:W-:Y:S05]  /*4040*/  @!P0 BRA `(.L_x_73) ;  /* 0x0000005800088947 */ /* 0x004fea0003800000 */
.L_x_72:
[----:B------:R-:W-:Y:S02]  /*4050*/  R2UR UR35, R21 ;  /* 0x00000000152372ca */ /* 0x000fe400000e0000 */
[----:B------:R-:W-:Y:S02]  /*4060*/  R2UR UR34, R20 ;  /* 0x00000000142272ca */ /* 0x000fe400000e0000 */
[----:B------:R-:W-:Y:S02]  /*4070*/  ISETP.NE.U32.AND P2, PT, RZ, UR4, PT ;  /* 0x00000004ff007c0c */ /* 0x000fe4000bf45070 */
[----:B------:R-:W-:Y:S02]  /*4080*/  SHF.L.U32 R12, R31, 0x1f, RZ ;  /* 0x0000001f1f0c7819 */ /* 0x000fe400000006ff */
[----:B------:R-:W-:Y:S05]  /*4090*/  ISETP.NE.AND.EX P2, PT, RZ, UR5, PT, P2 ;  /* 0x00000005ff007c0c */ /* 0x000fea000bf45320 */
[----:B------:R-:W-:Y:S02]  /*40a0*/  USHF.L.U32 UR35, UR35, 0x6, URZ ;  /* 0x0000000623237899 */ /* 0x000fe400080006ff */
[----:B------:R-:W-:Y:S01]  /*40b0*/  USHF.L.U32 UR34, UR34, 0x8, URZ ;  /* 0x0000000822227899 */ /* 0x000fe200080006ff */
[----:B------:R-:W-:Y:S11]  /*40c0*/  BRA.U !UP3, `(.L_x_74) ;  /* 0x000000010b347547 */ /* 0x000ff6000b800000 */
[----:B------:R-:W-:Y:S01]  /*40d0*/  UPLOP3.LUT UP0, UPT, UPT, UPT, UP2, 0x80, 0x8 ;  /* 0x000000000008789c */ /* 0x000fe20003f0f020 */
[----:B--2---:R-:W-:Y:S02]  /*40e0*/  HFMA2 R0, -RZ, RZ, 0, 5.9604644775390625e-08 ;  /* 0x00000001ff007431 */ /* 0x004fe400000001ff */
[----:B------:R-:W-:Y:S03]  /*40f0*/  IMAD.MOV.U32 R91, RZ, RZ, 0x1 ;  /* 0x00000001ff5b7424 */ /* 0x000fe600078e00ff */
[----:B------:R-:W-:Y:S05]  /*4100*/  PLOP3.LUT P0, PT, PT, PT, UP0, 0x80, 0x8 ;  /* 0x000000000008781c */ /* 0x000fea0003f0f008 */
[----:B------:R-:W2:Y:S01]  /*4110*/  @UP0 LDCU.64 UR10, c[0x0][0x888] ;  /* 0x00011100ff0a07ac */ /* 0x000ea20008000a00 */
[----:B------:R-:W-:Y:S07]  /*4120*/  @UP0 UIMAD UR8, UR36, UR4, URZ ;  /* 0x00000004240802a4 */ /* 0x000fee000f8e02ff */
[----:B------:R-:W-:Y:S01]  /*4130*/  @!P0 PRMT R91, R0, 0x7610, R91 ;  /* 0x00007610005b8816 */ /* 0x000fe2000000005b */
[----:B--2---:R-:W-:Y:S03]  /*4140*/  @UP0 UIMAD.WIDE UR10, UR8, 0x4, UR10 ;  /* 0x00000004080a08a5 */ /* 0x004fe6000f8e020a */
[----:B------:R-:W2:Y:S03]  /*4150*/  @!UP0 LDCU UR8, c[0x0][0x880] ;  /* 0x00011000ff0887ac */ /* 0x000ea60008000800 */
[----:B------:R-:W-:Y:S01]  /*4160*/  IMAD.U32 R10, RZ, RZ, UR10 ;  /* 0x0000000aff0a7e24 */ /* 0x000fe2000f8e00ff */
[----:B------:R-:W-:Y:S05]  /*4170*/  MOV R11, UR11 ;  /* 0x0000000b000b7c02 */ /* 0x000fea0008000f00 */
[----:B-----5:R3:W5:Y:S02]  /*4180*/  @P0 LDG.E R50, desc[UR46][R10.64] ;  /* 0x0000002e0a320981 */ /* 0x020764000c1e1900 */
[----:B--23--:R-:W-:Y:S07]  /*4190*/  @!P0 IMAD.U32 R50, RZ, RZ, UR8 ;  /* 0x00000008ff328e24 */ /* 0x00cfee000f8e00ff */
.L_x_74:
[----:B-----5:R-:W-:Y:S01]  /*41a0*/  @!P2 ISETP.EQ.AND P0, PT, R50, RZ, PT ;  /* 0x000000ff3200a20c */ /* 0x020fe20003f02270 */
[----:B------:R-:W-:Y:S01]  /*41b0*/  @!UPT UIADD3 URZ, UPT, UPT, URZ, URZ, URZ ;  /* 0x000000fffffff290 */ /* 0x000fe2000fffe0ff */
[----:B------:R-:W-:Y:S11]  /*41c0*/  @!P2 BRA `(.L_x_75) ;  /* 0x000000000014a947 */ /* 0x000ff60003800000 */
[----:B------:R-:W-:Y:S02]  /*41d0*/  LOP3.LUT P2, RZ, R91, 0xff, RZ, 0xc0, !PT ;  /* 0x000000ff5bff7812 */ /* 0x000fe4000784c0ff */
[----:B------:R-:W-:Y:S04]  /*41e0*/  PLOP3.LUT P0, PT, PT, PT, UP0, 0x80, 0x8 ;  /* 0x000000000008781c */ /* 0x000fe80003f0f008 */
[----:B------:R-:W-:Y:S07]  /*41f0*/  PLOP3.LUT P0, PT, P0, PT, PT, 0x8, 0x80 ;  /* 0x000000000080781c */ /* 0x000fee000070e170 */
[----:B------:R-:W-:Y:S11]  /*4200*/  @P2 ISETP.EQ.AND P0, PT, R50, RZ, PT ;  /* 0x000000ff3200220c */ /* 0x000ff60003f02270 */
[----:B------:R-:W-:Y:S02]  /*4210*/  @!UPT UIADD3 URZ, UPT, UPT, URZ, URZ, URZ ;  /* 0x000000fffffff290 */ /* 0x000fe4000fffe0ff */
.L_x_75:
[----:B------:R-:W3:Y:S01]  /*4220*/  SYNCS.PHASECHK.TRANS64.TRYWAIT P2, [UR7+0x80], R12 ;  /* 0x0000800cff0075a7 */ /* 0x000ee20008041107 */
[----:B------:R-:W-:Y:S04]  /*4230*/  ELECT P4, URZ, PT ;  /* 0x0000000000ff782f */ /* 0x000fe80003880000 */
[----:B------:R-:W-:Y:S11]  /*4240*/  PLOP3.LUT P4, PT, P0, P4, PT, 0xf2, 0x2f ;  /* 0x00000000002f781c */ /* 0x000ff60000789e72 */
[----:B------:R-:W-:Y:S02]  /*4250*/  @!UPT UIADD3 URZ, UPT, UPT, URZ, URZ, URZ ;  /* 0x000000fffffff290 */ /* 0x000fe4000fffe0ff */
[----:B-1----:R-:W-:Y:S05]  /*4260*/  @!P4 IADD3 R9, P0, PT, R32, 0x580, RZ ;  /* 0x000005802009c810 */ /* 0x002fea0007f1e0ff */
[----:B--2---:R-:W-:Y:S01]  /*4270*/  @!P4 IMAD.X R0, RZ, RZ, R33, P0 ;  /* 0x000000ffff00c224 */ /* 0x004fe200000e0621 */
[----:B---3--:R-:W-:Y:S07]  /*4280*/  @!P2 BRA `(.L_x_76) ;  /* 0x000000540090a947 */ /* 0x008fee0003800000 */
.L_x_161:
[----:B------:R-:W-:Y:S01]  /*4290*/  @!P4 R2UR UR8, R0 ;  /* 0x000000000008c2ca */ /* 0x000fe200000e0000 */
[----:B------:R-:W-:Y:S01]  /*42a0*/  VOTEU.ALL UP1, P4 ;  /* 0x0000000000ff7886 */ /* 0x000fe20002020000 */
[----:B------:R-:W-:Y:S01]  /*42b0*/  @!P4 R2UR UR9, R9 ;  /* 0x000000000909c2ca */ /* 0x000fe200000e0000 */
[----:B------:R-:W-:Y:S01]  /*42c0*/  @!P4 IMAD.MOV.U32 R0, RZ, RZ, 0x1000 ;  /* 0x00001000ff00c424 */ /* 0x000fe200078e00ff */
[----:B------:R-:W-:Y:S01]  /*42d0*/  UMOV UR10, 0x0 ;  /* 0x00000000000a7882 */ /* 0x000fe20000000000 */
[----:B------:R-:W-:Y:S01]  /*42e0*/  UMOV UR11, 0x10000000 ;  /* 0x10000000000b7882 */ /* 0x000fe20000000000 */
[----:B------:R-:W-:Y:S01]  /*42f0*/  @!UP1 UIADD3 UR32, UPT, UPT, UR7, 0x200, URZ ;  /* 0x0000020007209890 */ /* 0x000fe2000fffe0ff */
[----:B------:R-:W-:Y:S01]  /*4300*/  @!P4 IADD3 R9, P0, PT, R32, 0x580, RZ ;  /* 0x000005802009c810 */ /* 0x000fe20007f1e0ff */
[----:B------:R-:W-:Y:S05]  /*4310*/  VOTEU.ALL UP1, P4 ;  /* 0x0000000000ff7886 */ /* 0x000fea0002020000 */
[----:B------:R-:W-:Y:S01]  /*4320*/  IMAD.U32 R11, RZ, RZ, UR8 ;  /* 0x00000008ff0b7e24 */ /* 0x000fe2000f8e00ff */
[----:B------:R-:W-:Y:S01]  /*4330*/  UPRMT UR8, UR37, 0x654, UR33 ;  /* 0x0000065425087896 */ /* 0x000fe20008000021 */
[----:B------:R-:W-:Y:S03]  /*4340*/  IMAD.U32 R10, RZ, RZ, UR9 ;  /* 0x00000009ff0a7e24 */ /* 0x000fe6000f8e00ff */
[----:B------:R-:W-:Y:S02]  /*4350*/  @!P4 R2UR UR15, R11 ;  /* 0x000000000b0fc2ca */ /* 0x000fe400000e0000 */
[----:B------:R-:W-:Y:S11]  /*4360*/  @!P4 R2UR UR14, R10 ;  /* 0x000000000a0ec2ca */ /* 0x000ff600000e0000 */
[----:B------:R-:W-:Y:S02]  /*4370*/  @!UPT UIADD3 URZ, UPT, UPT, URZ, URZ, URZ ;  /* 0x000000fffffff290 */ /* 0x000fe4000fffe0ff */
[----:B------:R2:W-:Y:S01]  /*4380*/  @!UP1 UTMALDG.3D [UR32], [UR14], desc[UR10] ;  /* 0x00000a200e0095b4 */ /* 0x0005e20008011000 */
[----:B------:R3:W-:Y:S01]  /*4390*/  @!P4 SYNCS.ARRIVE.TRANS64.RED.A0TR RZ, [UR7+0x60], R0 ;  /* 0x00006000ffffc9a7 */ /* 0x0007e20008300407 */
[----:B------:R-:W-:Y:S01]  /*43a0*/  SYNCS.ARRIVE.TRANS64.RED.A1T0 RZ, [UR8], RZ ;  /* 0x000000ffffff79a7 */ /* 0x000fe20008100408 */
[----:B---3--:R-:W-:Y:S01]  /*43b0*/  @!P4 IMAD.X R0, RZ, RZ, R33, P0 ;  /* 0x000000ffff00c224 */ /* 0x008fe200000e0621 */
[----:B------:R-:W3:Y:S02]  /*43c0*/  SYNCS.PHASECHK.TRANS64.TRYWAIT P2, [UR7+0x88], R12 ;  /* 0x0000880cff0075a7 */ /* 0x000ee40008041107 */
[----:B--23--:R-:W-:Y:S05]  /*43d0*/  @!P2 BRA `(.L_x_77) ;  /* 0x000000540054a947 */ /* 0x00cfea0003800000 */
.L_x_163:
        /* <DEDUP_REMOVED lines=8> */
[----:B------:R-:W-:Y:S01]  /*4460*/  @!UP1 UIADD3 UR24, UPT, UPT, UR7, 0x1200, URZ ;  /* 0x0000120007189890 */ /* 0x000fe2000fffe0ff */
[----:B------:R-:W-:Y:S01]  /*4470*/  VOTEU.ALL UP1, P4 ;  /* 0x0000000000ff7886 */ /* 0x000fe20002020000 */
[----:B------:R-:W-:Y:S01]  /*4480*/  UMOV UR27, UR35 ;  /* 0x00000023001b7c82 */ /* 0x000fe20008000000 */
[----:B------:R-:W-:Y:S02]  /*4490*/  UMOV UR28, UR36 ;  /* 0x00000024001c7c82 */ /* 0x000fe40008000000 */
[----:B------:R-:W-:Y:S01]  /*44a0*/  IMAD.U32 R11, RZ, RZ, UR8 ;  /* 0x00000008ff0b7e24 */ /* 0x000fe2000f8e00ff */
[----:B------:R-:W-:Y:S01]  /*44b0*/  UPRMT UR8, UR37, 0x654, UR25 ;  /* 0x0000065425087896 */ /* 0x000fe20008000019 */
[----:B------:R-:W-:Y:S02]  /*44c0*/  IMAD.U32 R10, RZ, RZ, UR9 ;  /* 0x00000009ff0a7e24 */ /* 0x000fe4000f8e00ff */
[----:B------:R-:W-:Y:S01]  /*44d0*/  @!P4 IMAD.X R20, RZ, RZ, R33, P0 ;  /* 0x000000ffff14c224 */ /* 0x000fe200000e0621 */
[----:B------:R-:W-:Y:S02]  /*44e0*/  @!P4 R2UR UR15, R11 ;  /* 0x000000000b0fc2ca */ /* 0x000fe400000e0000 */
[----:B------:R-:W-:Y:S11]  /*44f0*/  @!P4 R2UR UR14, R10 ;  /* 0x000000000a0ec2ca */ /* 0x000ff600000e0000 */
[----:B------:R-:W-:Y:S02]  /*4500*/  @!UPT UIADD3 URZ, UPT, UPT, URZ, URZ, URZ ;  /* 0x000000fffffff290 */ /* 0x000fe4000fffe0ff */
[----:B------:R2:W-:Y:S01]  /*4510*/  @!UP1 UTMALDG.3D [UR24], [UR14], desc[UR10] ;  /* 0x00000a180e0095b4 */ /* 0x0005e20008011000 */
[----:B------:R2:W-:Y:S01]  /*4520*/  @!P4 SYNCS.ARRIVE.TRANS64.RED.A0TR RZ, [UR7+0x68], R0 ;  /* 0x00006800ffffc9a7 */ /* 0x0005e20008300407 */
[----:B------:R-:W-:Y:S01]  /*4530*/  SYNCS.ARRIVE.TRANS64.RED.A1T0 RZ, [UR8], RZ ;  /* 0x000000ffffff79a7 */ /* 0x000fe20008100408 */
[----:B------:R-:W3:Y:S02]  /*4540*/  SYNCS.PHASECHK.TRANS64.TRYWAIT P2, [UR7+0x90], R12 ;  /* 0x0000900cff0075a7 */ /* 0x000ee40008041107 */
[----:B--23--:R-:W-:Y:S05]  /*4550*/  @!P2 BRA `(.L_x_78) ;  /* 0x00000054000ca947 */ /* 0x00cfea0003800000 */
.L_x_165:
[----:B------:R-:W2:Y:S01]  /*4560*/  LDC.64 R14, c[0x0][0xb10] ;  /* 0x0002c400ff0e7b82 */ /* 0x000ea20000000a00 */
[----:B------:R-:W-:Y:S01]  /*4570*/  @!P4 R2UR UR8, R20 ;  /* 0x000000001408c2ca */ /* 0x000fe200000e0000 */
[----:B------:R-:W-:Y:S01]  /*4580*/  VOTEU.ALL UP1, P4 ;  /* 0x0000000000ff7886 */ /* 0x000fe20002020000 */
[----:B------:R-:W-:Y:S01]  /*4590*/  @!P4 R2UR UR9, R21 ;  /* 0x000000001509c2ca */ /* 0x000fe200000e0000 */
[----:B------:R-:W-:Y:S01]  /*45a0*/  UMOV UR10, 0x0 ;  /* 0x00000000000a7882 */ /* 0x000fe20000000000 */
[----:B------:R-:W-:Y:S03]  /*45b0*/  UMOV UR11, 0x10000000 ;  /* 0x10000000000b7882 */ /* 0x000fe60000000000 */
[----:B------:R-:W3:Y:S01]  /*45c0*/  LDC.64 R10, c[0x0][0xb18] ;  /* 0x0002c600ff0a7b82 */ /* 0x000ee20000000a00 */
[----:B------:R-:W-:Y:S01]  /*45d0*/  @!UP1 UIADD3 UR18, UPT, UPT, UR34, 0x80, URZ ;  /* 0x0000008022129890 */ /* 0x000fe2000fffe0ff */
[----:B------:R-:W-:Y:S01]  /*45e0*/  @P3 SHF.R.U32.HI R28, RZ, 0x10, R25 ;  /* 0x00000010ff1c3819 */ /* 0x000fe20000011619 */
[----:B------:R-:W-:Y:S01]  /*45f0*/  @!UP1 UIADD3 UR16, UPT, UPT, UR7, 0x2200, URZ ;  /* 0x0000220007109890 */ /* 0x000fe2000fffe0ff */
[----:B------:R-:W-:Y:S01]  /*4600*/  VIADD R30, R30, 0x1 ;  /* 0x000000011e1e7836 */ /* 0x000fe20000000000 */
[----:B------:R-:W-:Y:S03]  /*4610*/  VOTEU.ALL UP1, P4 ;  /* 0x0000000000ff7886 */ /* 0x000fe60002020000 */
[----:B------:R-:W5:Y:S01]  /*4620*/  @!P1 LDC R0, c[0x0][0xb20] ;  /* 0x0002c800ff009b82 */ /* 0x000f620000000800 */
[----:B------:R-:W-:Y:S01]  /*4630*/  UMOV UR19, UR35 ;  /* 0x0000002300137c82 */ /* 0x000fe20008000000 */
[----:B------:R-:W-:Y:S01]  /*4640*/  IMAD.U32 R21, RZ, RZ, UR8 ;  /* 0x00000008ff157e24 */ /* 0x000fe2000f8e00ff */
[----:B------:R-:W-:Y:S05]  /*4650*/  UMOV UR20, UR36 ;  /* 0x0000002400147c82 */ /* 0x000fea0008000000 */
[----:B-1----:R-:W1:Y:S01]  /*4660*/  @!P1 LDC R3, c[0x0][0xb0c] ;  /* 0x0002c300ff039b82 */ /* 0x002e620000000800 */
[----:B------:R-:W-:Y:S01]  /*4670*/  IMAD.U32 R20, RZ, RZ, UR9 ;  /* 0x00000009ff147e24 */ /* 0x000fe2000f8e00ff */
[----:B------:R-:W-:Y:S01]  /*4680*/  UPRMT UR8, UR37, 0x654, UR17 ;  /* 0x0000065425087896 */ /* 0x000fe20008000011 */
[----:B------:R-:W-:Y:S03]  /*4690*/  @!P4 R2UR UR15, R21 ;  /* 0x00000000150fc2ca */ /* 0x000fe600000e0000 */
[----:B------:R-:W-:Y:S01]  /*46a0*/  @!P4 R2UR UR14, R20 ;  /* 0x00000000140ec2ca */ /* 0x000fe200000e0000 */
[----:B------:R-:W-:Y:S11]  /*46b0*/  @!P4 IMAD.MOV.U32 R20, RZ, RZ, 0x1000 ;  /* 0x00001000ff14c424 */ /* 0x000ff600078e00ff */
[----:B------:R-:W-:Y:S01]  /*46c0*/  @!UPT UIADD3 URZ, UPT, UPT, URZ, URZ, URZ ;  /* 0x000000fffffff290 */ /* 0x000fe2000fffe0ff */
[----:B------:R1:W-:Y:S01]  /*46d0*/  @!UP1 UTMALDG.3D [UR16], [UR14], desc[UR10] ;  /* 0x00000a100e0095b4 */ /* 0x0003e20008011000 */
[----:B------:R1:W-:Y:S02]  /*46e0*/  @!P4 SYNCS.ARRIVE.TRANS64.RED.A0TR RZ, [UR7+0x70], R20 ;  /* 0x00007014ffffc9a7 */ /* 0x0003e40008300407 */
[----:B-1----:R-:W-:Y:S01]  /*46f0*/  @!P1 ISETP.NE.AND P2, PT, R3, 0x1, PT ;  /* 0x000000010300980c */ /* 0x002fe20003f45270 */
[C---:B--2---:R-:W-:Y:S01]  /*4700*/  @!P1 IMAD.HI.U32 R14, R13.reuse, R14, RZ ;  /* 0x0000000e0d0e9227 */ /* 0x044fe200078e00ff */
[----:B---3--:R-:W-:Y:S03]  /*4710*/  @!P1 ISETP.NE.AND P0, PT, R10, 0x1, PT ;  /* 0x000000010a00980c */ /* 0x008fe60003f05270 */
[C---:B------:R-:W-:Y:S01]  /*4720*/  @!P1 IMAD.HI.U32 R11, R8.reuse, R11, RZ ;  /* 0x0000000b080b9227 */ /* 0x040fe200078e00ff */
[----:B------:R-:W-:Y:S04]  /*4730*/  @!P1 SHF.R.U32.HI R14, RZ, R15, R14 ;  /* 0x0000000fff0e9219 */ /* 0x000fe8000001160e */
[----:B-----5:R-:W-:Y:S01]  /*4740*/  @!P1 SHF.R.U32.HI R9, RZ, R0, R11 ;  /* 0x00000000ff099219 */ /* 0x020fe2000001160b */
[----:B------:R-:W-:Y:S01]  /*4750*/  SYNCS.ARRIVE.TRANS64.RED.A1T0 RZ, [UR8], RZ ;  /* 0x000000ffffff79a7 */ /* 0x000fe20008100408 */
[----:B------:R-:W-:Y:S02]  /*4760*/  @!P1 SEL R14, R13, R14, !P2 ;  /* 0x0000000e0d0e9207 */ /* 0x000fe40005000000 */
[----:B------:R-:W-:Y:S01]  /*4770*/  @!P1 SEL R9, R8, R9, !P0 ;  /* 0x0000000908099207 */ /* 0x000fe20004000000 */
[----:B------:R-:W1:Y:S04]  /*4780*/  SYNCS.PHASECHK.TRANS64.TRYWAIT P5, [UR7+0x98], R12 ;  /* 0x0000980cff0075a7 */ /* 0x000e6800080a1107 */
[----:B------:R-:W-:Y:S02]  /*4790*/  @!P1 IMAD.IADD R0, R9, 0x1, -R14 ;  /* 0x0000000109009824 */ /* 0x000fe400078e0a0e */
[----:B------:R-:W-:Y:S02]  /*47a0*/  @!P1 IMAD.IADD R9, R14, 0x1, -R9 ;  /* 0x000000010e099824 */ /* 0x000fe400078e0a09 */
[----:B------:R-:W-:Y:S02]  /*47b0*/  @!P1 IMAD R13, R0, R3, R13 ;  /* 0x00000003000d9224 */ /* 0x000fe400078e020d */
[----:B------:R-:W-:Y:S01]  /*47c0*/  @!P1 IMAD R8, R9, R10, R8 ;  /* 0x0000000a09089224 */ /* 0x000fe200078e0208 */
[----:B-1----:R-:W-:Y:S06]  /*47d0*/  @!P5 BRA `(.L_x_79) ;  /* 0x000000500084d947 */ /* 0x002fec0003800000 */
.L_x_167:
[----:B-1----:R-:W-:Y:S01]  /*47e0*/  @!P4 IADD3 R3, P0, PT, R32, 0x580, RZ ;  /* 0x000005802003c810 */ /* 0x002fe20007f1e0ff */
[----:B------:R-:W-:Y:S01]  /*47f0*/  VOTEU.ALL UP1, P4 ;  /* 0x0000000000ff7886 */ /* 0x000fe20002020000 */
[----:B------:R-:W-:Y:S01]  /*4800*/  UMOV UR18, 0x0 ;  /* 0x0000000000127882 */ /* 0x000fe20000000000 */
[----:B------:R-:W-:Y:S01]  /*4810*/  UMOV UR19, 0x10000000 ;  /* 0x1000000000137882 */ /* 0x000fe20000000000 */
[----:B------:R-:W-:Y:S01]  /*4820*/  @!P4 R2UR UR9, R3 ;  /* 0x000000000309c2ca */ /* 0x000fe200000e0000 */
[----:B------:R-:W-:Y:S01]  /*4830*/  @!P4 IMAD.X R0, RZ, RZ, R33, P0 ;  /* 0x000000ffff00c224 */ /* 0x000fe200000e0621 */
[----:B------:R-:W-:Y:S01]  /*4840*/  @!UP1 UIADD3 UR10, UPT, UPT, UR34, 0xc0, URZ ;  /* 0x000000c0220a9890 */ /* 0x000fe2000fffe0ff */
[----:B------:R-:W-:Y:S01]  /*4850*/  ISETP.NE.AND P0, PT, R30, 0x2, PT ;  /* 0x000000021e00780c */ /* 0x000fe20003f05270 */
[----:B------:R-:W-:Y:S01]  /*4860*/  UMOV UR11, UR35 ;  /* 0x00000023000b7c82 */ /* 0x000fe20008000000 */
[----:B------:R-:W-:Y:S01]  /*4870*/  UMOV UR12, UR36 ;  /* 0x00000024000c7c82 */ /* 0x000fe20008000000 */
[----:B------:R-:W-:Y:S01]  /*4880*/  @!P4 R2UR UR8, R0 ;  /* 0x000000000008c2ca */ /* 0x000fe200000e0000 */
[----:B------:R-:W-:Y:S01]  /*4890*/  IMAD.IADD R20, R8, 0x1, R83 ;  /* 0x0000000108147824 */ /* 0x000fe200078e0253 */
[----:B------:R-:W-:Y:S01]  /*48a0*/  @P3 R2UR UR36, R28 ;  /* 0x000000001c2432ca */ /* 0x000fe200000e0000 */
[----:B------:R-:W-:Y:S01]  /*48b0*/  IMAD.IADD R21, R13, 0x1, R90 ;  /* 0x000000010d157824 */ /* 0x000fe200078e025a */
[----:B------:R-:W-:Y:S02]  /*48c0*/  SEL R0, RZ, 0x1, P0 ;  /* 0x00000001ff007807 */ /* 0x000fe40000000000 */
[----:B------:R-:W-:Y:S01]  /*48d0*/  LOP3.LUT R31, R31, 0x1, RZ, 0x3c, !PT ;  /* 0x000000011f1f7812 */ /* 0x000fe200078e3cff */
[----:B------:R-:W-:Y:S01]  /*48e0*/  IMAD.U32 R10, RZ, RZ, UR9 ;  /* 0x00000009ff0a7e24 */ /* 0x000fe2000f8e00ff */
[----:B------:R-:W-:Y:S01]  /*48f0*/  @!UP1 UIADD3 UR9, UPT, UPT, UR7, 0x78, URZ ;  /* 0x0000007807099890 */ /* 0x000fe2000fffe0ff */
[----:B------:R-:W-:Y:S02]  /*4900*/  LOP3.LUT R29, R29, R0, RZ, 0x3c, !PT ;  /* 0x000000001d1d7212 */ /* 0x000fe400078e3cff */
[----:B------:R-:W-:Y:S02]  /*4910*/  SEL R30, R30, RZ, P0 ;  /* 0x000000ff1e1e7207 */ /* 0x000fe40000000000 */
[----:B------:R-:W-:Y:S01]  /*4920*/  IMAD.U32 R11, RZ, RZ, UR8 ;  /* 0x00000008ff0b7e24 */ /* 0x000fe2000f8e00ff */
[----:B------:R-:W-:Y:S01]  /*4930*/  @!P4 R2UR UR14, R10 ;  /* 0x000000000a0ec2ca */ /* 0x000fe200000e0000 */
[----:B------:R-:W-:Y:S01]  /*4940*/  @!UP1 UIADD3 UR8, UPT, UPT, UR7, 0x3200, URZ ;  /* 0x0000320007089890 */ /* 0x000fe2000fffe0ff */
[----:B------:R-:W-:Y:S02]  /*4950*/  VOTEU.ALL UP1, P4 ;  /* 0x0000000000ff7886 */ /* 0x000fe40002020000 */
[----:B------:R-:W-:Y:S11]  /*4960*/  @!P4 R2UR UR15, R11 ;  /* 0x000000000b0fc2ca */ /* 0x000ff600000e0000 */
[----:B------:R-:W-:Y:S02]  /*4970*/  @!UPT UIADD3 URZ, UPT, UPT, URZ, URZ, URZ ;  /* 0x000000fffffff290 */ /* 0x000fe4000fffe0ff */
[----:B------:R2:W-:Y:S01]  /*4980*/  @!UP1 UTMALDG.3D [UR8], [UR14], desc[UR18] ;  /* 0x000012080e0095b4 */ /* 0x0005e20008011000 */
[----:B------:R2:W-:Y:S01]  /*4990*/  @!P4 SYNCS.ARRIVE.TRANS64.RED.A0TR RZ, [UR7+0x78], R23 ;  /* 0x00007817ffffc9a7 */ /* 0x0005e20008300407 */
[----:B------:R-:W-:Y:S01]  /*49a0*/  UPLOP3.LUT UP1, UPT, UPT, UPT, UPT, 0x80, 0x8 ;  /* 0x000000000008789c */ /* 0x000fe20003f2f070 */
[----:B------:R-:W-:Y:S01]  /*49b0*/  SYNCS.ARRIVE.TRANS64.RED.A1T0 RZ, [UR13], RZ ;  /* 0x000000ffffff79a7 */ /* 0x000fe2000810040d */
[----:B------:R-:W-:Y:S09]  /*49c0*/  @P3 BRA `(.L_x_80) ;  /* 0xfffffff000943947 */ /* 0x000ff2000383ffff */
[----:B------:R-:W-:-:S04]  /*49d0*/  SHF.L.U32 R3, R31, 0x1f, RZ ;  /* 0x0000001f1f037819 */ /* 0x000fc800000006ff */
[----:B------:R-:W1:Y:S02]  /*49e0*/  SYNCS.PHASECHK.TRANS64.TRYWAIT P0, [UR7+0x80], R3 ;  /* 0x00008003ff0075a7 */ /* 0x000e640008001107 */
[----:B-1----:R-:W-:Y:S05]  /*49f0*/  @!P0 BRA `(.L_x_81) ;  /* 0x0000005000148947 */ /* 0x002fea0003800000 */
.L_x_169:
[----:B------:R-:W3:Y:S02]  /*4a00*/  SYNCS.PHASECHK.TRANS64.TRYWAIT P0, [UR7+0x88], R3 ;  /* 0x00008803ff0075a7 */ /* 0x000ee40008001107 */
[----:B---3--:R-:W-:Y:S05]  /*4a10*/  @!P0 BRA `(.L_x_82) ;  /* 0x0000005000248947 */ /* 0x008fea0003800000 */
.L_x_171:
[----:B------:R-:W3:Y:S02]  /*4a20*/  SYNCS.PHASECHK.TRANS64.TRYWAIT P0, [UR7+0x90], R3 ;  /* 0x00009003ff0075a7 */ /* 0x000ee40008001107 */
[----:B---3--:R-:W-:Y:S05]  /*4a30*/  @!P0 BRA `(.L_x_83) ;  /* 0x0000005000348947 */ /* 0x008fea0003800000 */
.L_x_173:
[----:B-1----:R-:W-:-:S07]  /*4a40*/  MOV R0, UR7 ;  /* 0x0000000700007c02 */ /* 0x002fce0008000f00 */
.L_x_84:
[----:B-1----:R-:W-:-:S04]  /*4a50*/  SHF.L.U32 R3, R31, 0x1f, RZ ;  /* 0x0000001f1f037819 */ /* 0x002fc800000006ff */
[----:B------:R1:W3:Y:S03]  /*4a60*/  SYNCS.PHASECHK.TRANS64.TRYWAIT P0, [R0+URZ+0x98], R3 ;  /* 0x00009803000075a7 */ /* 0x0002e600080011ff */
[----:B---3--:R-:W-:Y:S05]  /*4a70*/  @!P0 NANOSLEEP.SYNCS 0x989680 ;  /* 0x009896800000895d */ /* 0x008fea0003900000 */
[----:B------:R-:W3:Y:S02]  /*4a80*/  @!P0 SYNCS.PHASECHK.TRANS64 P0, [R0+URZ+0x98], R3 ;  /* 0x00009803000085a7 */ /* 0x000ee400080010ff */
[----:B--23--:R-:W-:Y:S05]  /*4a90*/  @P0 EXIT ;  /* 0x000000000000094d */ /* 0x00cfea0003800000 */
[----:B------:R-:W-:Y:S05]  /*4aa0*/  BRA `(.L_x_84) ;  /* 0xfffffffc00e87947 */ /* 0x000fea000383ffff */
.L_x_69:
[----:B------:R-:W-:-:S06]  /*4ab0*/  UISETP.GE.AND UP1, UPT, UR8, 0x4, UPT ;  /* 0x000000040800788c */ /* 0x000fcc000bf26270 */
[----:B------:R-:W-:-:S13]  /*4ac0*/  PLOP3.LUT P0, PT, PT, PT, UP1, 0x80, 0x8 ;  /* 0x000000000008781c */ /* 0x000fda0003f0f018 */
[----:B------:R-:W-:Y:S05]  /*4ad0*/  @!P0 EXIT ;  /* 0x000000000000894d */ /* 0x000fea0003800000 */
[----:B------:R-:W-:Y:S01]  /*4ae0*/  BAR.SYNC.DEFER_BLOCKING 0x6, 0xa0 ;  /* 0x0182800000007b1d */ /* 0x000fe20000010000 */
[C---:B------:R-:W-:Y:S01]  /*4af0*/  IMAD.SHL.U32 R2, R103.reuse, 0x40, RZ ;  /* 0x0000004067027824 */ /* 0x040fe200078e00ff */
[C---:B------:R-:W-:Y:S01]  /*4b00*/  LOP3.LUT R105, R103.reuse, 0x60, RZ, 0xc0, !PT ;  /* 0x0000006067697812 */ /* 0x040fe200078ec0ff */
[C---:B------:R-:W-:Y:S02]  /*4b10*/  IMAD.SHL.U32 R95, R103.reuse, 0x20, RZ ;  /* 0x00000020675f7824 */ /* 0x040fe400078e00ff */
[----:B------:R-:W-:Y:S02]  /*4b20*/  HFMA2 R44, -RZ, RZ, 0, 0 ;  /* 0x00000000ff2c7431 */ /* 0x000fe400000001ff */
[C---:B------:R-:W-:Y:S01]  /*4b30*/  IMAD.SHL.U32 R0, R103.reuse, 0x8, RZ ;  /* 0x0000000867007824 */ /* 0x040fe200078e00ff */
[----:B------:R-:W-:Y:S01]  /*4b40*/  UMOV UR49, 0x400 ;  /* 0x0000040000317882 */ /* 0x000fe20000000000 */
[----:B------:R-:W1:Y:S01]  /*4b50*/  LDC R93, c[0x0][0x370] ;  /* 0x0000dc00ff5d7b82 */ /* 0x000e620000000800 */
[----:B------:R-:W-:Y:S01]  /*4b60*/  ULEA UR49, UR37, UR49, 0x18 ;  /* 0x0000003125317291 */ /* 0x000fe2000f8ec0ff */
[----:B------:R-:W-:Y:S01]  /*4b70*/  LOP3.LUT R5, R2, 0x180, RZ, 0xc0, !PT ;  /* 0x0000018002057812 */ /* 0x000fe200078ec0ff */
[----:B------:R-:W-:Y:S01]  /*4b80*/  IMAD.U32 R46, R103, 0x10000, RZ ;  /* 0x00010000672e7824 */ /* 0x000fe200078e00ff */
[----:B------:R-:W-:Y:S01]  /*4b90*/  LOP3.LUT R95, R95, 0xc00, RZ, 0xc0, !PT ;  /* 0x00000c005f5f7812 */ /* 0x000fe200078ec0ff */
[----:B------:R-:W-:Y:S01]  /*4ba0*/  UIADD3 UR4, UPT, UPT, UR49, 0x4200, URZ ;  /* 0x0000420031047890 */ /* 0x000fe2000fffe0ff */
[----:B------:R-:W-:Y:S01]  /*4bb0*/  LOP3.LUT R0, R5, 0x30, R0, 0xf8, !PT ;  /* 0x0000003005007812 */ /* 0x000fe200078ef800 */
[----:B------:R-:W-:Y:S01]  /*4bc0*/  IMAD.SHL.U32 R5, R103, 0x2, RZ ;  /* 0x0000000267057824 */ /* 0x000fe200078e00ff */
[----:B------:R-:W2:Y:S01]  /*4bd0*/  LDC R42, c[0x0][0xb0c] ;  /* 0x0002c300ff2a7b82 */ /* 0x000ea20000000800 */
[----:B------:R-:W-:Y:S01]  /*4be0*/  LOP3.LUT R95, R95, 0x40, R2, 0xf8, !PT ;  /* 0x000000405f5f7812 */ /* 0x000fe200078ef802 */
[----:B------:R-:W-:Y:S01]  /*4bf0*/  IMAD.MOV.U32 R102, RZ, RZ, RZ ;  /* 0x000000ffff667224 */ /* 0x000fe200078e00ff */
[----:B------:R-:W-:Y:S01]  /*4c00*/  LOP3.LUT R46, R46, 0x600000, RZ, 0xc0, !PT ;  /* 0x006000002e2e7812 */ /* 0x000fe200078ec0ff */
[----:B------:R-:W-:Y:S01]  /*4c10*/  IMAD.MOV.U32 R107, RZ, RZ, RZ ;  /* 0x000000ffff6b7224 */ /* 0x000fe200078e00ff */
[----:B------:R-:W-:-:S02]  /*4c20*/  LOP3.LUT R0, R0, 0x20, R5, 0x78, !PT ;  /* 0x0000002000007812 */ /* 0x000fc400078e7805 */
[----:B------:R-:W-:Y:S02]  /*4c30*/  CS2R R100, SRZ ;  /* 0x0000000000647805 */ /* 0x000fe4000001ff00 */
[----:B------:R-:W-:Y:S01]  /*4c40*/  LOP3.LUT R95, R95, 0x200, R2, 0xf8, !PT ;  /* 0x000002005f5f7812 */ /* 0x000fe200078ef802 */
[----:B------:R-:W4:Y:S01]  /*4c50*/  LDC R92, c[0x0][0xb20] ;  /* 0x0002c800ff5c7b82 */ /* 0x000f220000000800 */
[----:B------:R-:W3:Y:S01]  /*4c60*/  LDS R3, [UR49+0x160] ;  /* 0x00016031ff037984 */ /* 0x000ee20008000800 */
[----:B------:R-:W-:Y:S01]  /*4c70*/  LOP3.LUT R103, R103, 0x2, RZ, 0xc0, !PT ;  /* 0x0000000267677812 */ /* 0x000fe200078ec0ff */
[----:B------:R-:W-:Y:S01]  /*4c80*/  IMAD.MOV.U32 R99, RZ, RZ, RZ ;  /* 0x000000ffff637224 */ /* 0x000fe200078e00ff */
[----:B------:R-:W-:Y:S01]  /*4c90*/  LOP3.LUT R95, R95, R0, RZ, 0xfc, !PT ;  /* 0x000000005f5f7212 */ /* 0x000fe200078efcff */
[----:B------:R-:W-:Y:S01]  /*4ca0*/  IMAD.U32 R104, RZ, RZ, UR4 ;  /* 0x00000004ff687e24 */ /* 0x000fe2000f8e00ff */
[----:B------:R-:W-:Y:S01]  /*4cb0*/  IADD3 R97, PT, PT, -R103, RZ, RZ ;  /* 0x000000ff67617210 */ /* 0x000fe20007ffe1ff */
[----:B------:R-:W1:Y:S01]  /*4cc0*/  LDCU.64 UR52, c[0x0][0x348] ;  /* 0x00006900ff3477ac */ /* 0x000e620008000a00 */
[----:B------:R-:W1:Y:S01]  /*4cd0*/  LDC R41, c[0x0][0xb30] ;  /* 0x0002cc00ff297b82 */ /* 0x000e620000000800 */
[----:B------:R-:W1:Y:S01]  /*4ce0*/  LDCU.64 UR38, c[0x0][0x888] ;  /* 0x00011100ff2677ac */ /* 0x000e620008000a00 */
[----:B------:R-:W1:Y:S06]  /*4cf0*/  LDCU.64 UR44, c[0x0][0x890] ;  /* 0x00011200ff2c77ac */ /* 0x000e6c0008000a00 */
[----:B------:R-:W1:Y:S01]  /*4d00*/  LDC.64 R88, c[0x0][0xb10] ;  /* 0x0002c400ff587b82 */ /* 0x000e620000000a00 */
[----:B------:R-:W-:-:S07]  /*4d10*/  UIADD3 UR48, UPT, UPT, UR49, 0x200, URZ ;  /* 0x0000020031307890 */ /* 0x000fce000fffe0ff */
[----:B------:R-:W1:Y:S08]  /*4d20*/  LDC.64 R38, c[0x0][0xb18] ;  /* 0x0002c600ff267b82 */ /* 0x000e700000000a00 */
[----:B------:R-:W1:Y:S08]  /*4d30*/  LDC.64 R36, c[0x0][0xb28] ;  /* 0x0002ca00ff247b82 */ /* 0x000e700000000a00 */
[----:B------:R-:W1:Y:S01]  /*4d40*/  LDC.64 R86, c[0x0][0x8b0] ;  /* 0x00022c00ff567b82 */ /* 0x000e620000000a00 */
[----:B---3--:R-:W-:-:S07]  /*4d50*/  IMAD.IADD R46, R3, 0x1, R46 ;  /* 0x00000001032e7824 */ /* 0x008fce00078e022e */
[----:B------:R-:W3:Y:S08]  /*4d60*/  LDC.64 R84, c[0x0][0x8a8] ;  /* 0x00022a00ff547b82 */ /* 0x000ef00000000a00 */
[----:B--2-4-:R-:W1:Y:S02]  /*4d70*/  LDC R94, c[0x0][0x374] ;  /* 0x0000dd00ff5e7b82 */ /* 0x014e640000000800 */
.L_x_126:
[----:B------:R-:W-:Y:S02]  /*4d80*/  LEA R0, R107, UR49, 0x3 ;  /* 0x000000316b007c11 */ /* 0x000fe4000f8e18ff */
[----:B------:R-:W-:Y:S02]  /*4d90*/  SHF.L.U32 R3, R101, 0x1f, RZ ;  /* 0x0000001f65037819 */ /* 0x000fe400000006ff */
[----:B------:R-:W-:Y:S02]  /*4da0*/  LEA R16, R107, UR49, 0x4 ;  /* 0x000000316b107c11 */ /* 0x000fe4000f8e20ff */
[----:B------:R-:W2:Y:S02]  /*4db0*/  SYNCS.PHASECHK.TRANS64.TRYWAIT P0, [R0+URZ+0xb0], R3 ;  /* 0x0000b003000075a7 */ /* 0x000ea400080011ff */
[----:B-12---:R-:W-:Y:S05]  /*4dc0*/  @!P0 BRA `(.L_x_85) ;  /* 0x0000004c00688947 */ /* 0x006fea0003800000 */
.L_x_174:
[----:B------:R-:W4:Y:S01]  /*4dd0*/  LDC.64 R12, c[0x0][0xb10] ;  /* 0x0002c400ff0c7b82 */ /* 0x000f220000000a00 */
[----:B------:R-:W3:Y:S01]  /*4de0*/  LDS.128 R16, [R16+0x140] ;  /* 0x0001400010107984 */ /* 0x000ee20000000c00 */
[----:B-1----:R-:W-:Y:S01]  /*4df0*/  ISETP.NE.AND P1, PT, R41, 0x1, PT ;  /* 0x000000012900780c */ /* 0x002fe20003f25270 */
[----:B--2---:R-:W-:Y:S01]  /*4e00*/  VIADD R0, R0, 0xc0 ;  /* 0x000000c000007836 */ /* 0x004fe20000000000 */
[----:B------:R-:W-:Y:S04]  /*4e10*/  ISETP.GE.AND P0, PT, R40, 0x1, PT ;  /* 0x000000012800780c */ /* 0x000fe80003f06270 */
[----:B------:R-:W1:Y:S01]  /*4e20*/  LDC.64 R10, c[0x0][0xb18] ;  /* 0x0002c600ff0a7b82 */ /* 0x000e620000000a00 */
[----:B------:R-:W-:Y:S01]  /*4e30*/  PRMT R0, RZ, 0x654, R0 ;  /* 0x00000654ff007816 */ /* 0x000fe20000000000 */
[----:B------:R-:W-:Y:S01]  /*4e40*/  @!PT LDS RZ, [RZ] ;  /* 0x00000000fffff984 */ /* 0x000fe20000000800 */
[----:B------:R-:W-:Y:S01]  /*4e50*/  @!PT LDS RZ, [RZ] ;  /* 0x00000000fffff984 */ /* 0x000fe20000000800 */
[----:B------:R-:W-:Y:S01]  /*4e60*/  @!PT LDS RZ, [RZ] ;  /* 0x00000000fffff984 */ /* 0x000fe20000000800 */
[----:B------:R-:W-:Y:S01]  /*4e70*/  @!PT LDS RZ, [RZ] ;  /* 0x00000000fffff984 */ /* 0x000fe20000000800 */
[----:B------:R2:W-:Y:S06]  /*4e80*/  MEMBAR.ALL.CTA ;  /* 0x0000000000007992 */ /* 0x0005ec0000008000 */
[----:B--2---:R-:W2:Y:S01]  /*4e90*/  FENCE.VIEW.ASYNC.S ;  /* 0x00000000000073c6 */ /* 0x004ea20000000000 */
[----:B------:R-:W1:Y:S08]  /*4ea0*/  @!P1 LDC R14, c[0x0][0xb20] ;  /* 0x0002c800ff0e9b82 */ /* 0x000e700000000800 */
[----:B------:R-:W1:Y:S01]  /*4eb0*/  @!P1 LDC R9, c[0x0][0xb0c] ;  /* 0x0002c300ff099b82 */ /* 0x000e620000000800 */
[----:B--2---:R2:W-:Y:S01]  /*4ec0*/  SYNCS.ARRIVE.TRANS64.RED.A1T0 RZ, [R0+URZ], RZ ;  /* 0x000000ff00ff79a7 */ /* 0x0045e200081004ff */
[----:B---3--:R-:W-:Y:S04]  /*4ed0*/  LOP3.LUT P4, RZ, R18, 0x1, RZ, 0xc0, !PT ;  /* 0x0000000112ff7812 */ /* 0x008fe8000788c0ff */
[----:B------:R-:W-:Y:S09]  /*4ee0*/  P2R R106, PR, RZ, 0x10 ;  /* 0x00000010ff6a7803 */ /* 0x000ff20000000000 */
[----:B------:R-:W-:Y:S02]  /*4ef0*/  @P4 MOV R45, R16 ;  /* 0x00000010002d4202 */ /* 0x000fe40000000f00 */
[----:B------:R-:W-:Y:S01]  /*4f00*/  @P4 LOP3.LUT R43, R17, 0xffff, RZ, 0xc0, !PT ;  /* 0x0000ffff112b4812 */ /* 0x000fe200078ec0ff */
[----:B--2-4-:R-:W-:Y:S06]  /*4f10*/  @!P0 BRA `(.L_x_86) ;  /* 0x0000000000a48947 */ /* 0x014fec0003800000 */
[----:B------:R-:W-:Y:S01]  /*4f20*/  IMAD.HI.U32 R23, R94, R39, RZ ;  /* 0x000000275e177227 */ /* 0x000fe200078e00ff */
[----:B------:R-:W-:Y:S02]  /*4f30*/  ISETP.NE.AND P0, PT, R38, 0x1, PT ;  /* 0x000000012600780c */ /* 0x000fe40003f05270 */
[----:B------:R-:W-:Y:S01]  /*4f40*/  ISETP.NE.AND P2, PT, R40, 0x1, PT ;  /* 0x000000012800780c */ /* 0x000fe20003f45270 */
[----:B------:R-:W-:Y:S01]  /*4f50*/  IMAD.HI.U32 R22, R93, R88, RZ ;  /* 0x000000585d167227 */ /* 0x000fe200078e00ff */
[----:B------:R-:W-:Y:S02]  /*4f60*/  SHF.R.U32.HI R23, RZ, R92, R23 ;  /* 0x0000005cff177219 */ /* 0x000fe40000011617 */
[----:B------:R-:W-:Y:S01]  /*4f70*/  ISETP.NE.AND P3, PT, R42, 0x1, PT ;  /* 0x000000012a00780c */ /* 0x000fe20003f65270 */
[----:B------:R-:W-:Y:S01]  /*4f80*/  IMAD.HI.U32 R26, R45, R88, RZ ;  /* 0x000000582d1a7227 */ /* 0x000fe200078e00ff */
[----:B------:R-:W-:Y:S02]  /*4f90*/  SHF.R.U32.HI R22, RZ, R89, R22 ;  /* 0x00000059ff167219 */ /* 0x000fe40000011616 */
[----:B------:R-:W-:Y:S01]  /*4fa0*/  SEL R3, R94, R23, !P0 ;  /* 0x000000175e037207 */ /* 0x000fe20004000000 */
[----:B------:R-:W-:Y:S01]  /*4fb0*/  IMAD.HI.U32 R23, R43, R39, RZ ;  /* 0x000000272b177227 */ /* 0x000fe200078e00ff */
[----:B------:R-:W-:Y:S02]  /*4fc0*/  SEL R7, R93, R22, !P3 ;  /* 0x000000165d077207 */ /* 0x000fe40005800000 */
[----:B------:R-:W-:Y:S01]  /*4fd0*/  SHF.R.U32.HI R26, RZ, R89, R26 ;  /* 0x00000059ff1a7219 */ /* 0x000fe2000001161a */
[-C--:B------:R-:W-:Y:S04]  /*4fe0*/  IMAD.HI.U32 R22, R3, R36.reuse, RZ ;  /* 0x0000002403167227 */ /* 0x080fe800078e00ff */
[----:B------:R-:W-:Y:S01]  /*4ff0*/  IMAD.HI.U32 R24, R7, R36, RZ ;  /* 0x0000002407187227 */ /* 0x000fe200078e00ff */
[-C--:B------:R-:W-:Y:S02]  /*5000*/  @P2 SHF.R.U32.HI R3, RZ, R37.reuse, R22 ;  /* 0x00000025ff032219 */ /* 0x080fe40000011616 */
[----:B------:R-:W-:Y:S02]  /*5010*/  SHF.R.U32.HI R22, RZ, R92, R23 ;  /* 0x0000005cff167219 */ /* 0x000fe40000011617 */
[----:B------:R-:W-:Y:S01]  /*5020*/  @P2 SHF.R.U32.HI R7, RZ, R37, R24 ;  /* 0x00000025ff072219 */ /* 0x000fe20000011618 */
[C---:B------:R-:W-:Y:S01]  /*5030*/  IMAD R2, R40.reuse, R3, RZ ;  /* 0x0000000328027224 */ /* 0x040fe200078e02ff */
[----:B------:R-:W-:Y:S02]  /*5040*/  SEL R5, R43, R22, !P0 ;  /* 0x000000162b057207 */ /* 0x000fe40004000000 */
[----:B------:R-:W-:Y:S01]  /*5050*/  SEL R3, R45, R26, !P3 ;  /* 0x0000001a2d037207 */ /* 0x000fe20005800000 */
[----:B------:R-:W-:Y:S01]  /*5060*/  IMAD R4, R40, R7, RZ ;  /* 0x0000000728047224 */ /* 0x000fe200078e02ff */
[C---:B------:R-:W-:Y:S01]  /*5070*/  ISETP.GE.AND P0, PT, R5.reuse, R2, PT ;  /* 0x000000020500720c */ /* 0x040fe20003f06270 */
[----:B------:R-:W-:Y:S03]  /*5080*/  IMAD.HI.U32 R6, R5, R36, RZ ;  /* 0x0000002405067227 */ /* 0x000fe600078e00ff */
[----:B------:R-:W-:Y:S01]  /*5090*/  ISETP.GE.OR P0, PT, R3, R4, P0 ;  /* 0x000000040300720c */ /* 0x000fe20000706670 */
[----:B------:R-:W-:Y:S01]  /*50a0*/  IMAD.MOV R4, RZ, RZ, -R3 ;  /* 0x000000ffff047224 */ /* 0x000fe200078e0a03 */
[-C--:B------:R-:W-:Y:S03]  /*50b0*/  SHF.R.U32.HI R6, RZ, R37.reuse, R6 ;  /* 0x00000025ff067219 */ /* 0x080fe60000011606 */
[----:B------:R-:W-:Y:S01]  /*50c0*/  IMAD R45, R42, R4, R45 ;  /* 0x000000042a2d7224 */ /* 0x000fe200078e022d */
[----:B------:R-:W-:Y:S05]  /*50d0*/  SEL R15, R5, R6, !P2 ;  /* 0x00000006050f7207 */ /* 0x000fea0005000000 */
[----:B------:R-:W-:Y:S02]  /*50e0*/  IMAD.MOV R6, RZ, RZ, -R15 ;  /* 0x000000ffff067224 */ /* 0x000fe400078e0a0f */
[C---:B------:R-:W-:Y:S04]  /*50f0*/  @!P0 IMAD.HI.U32 R2, R3.reuse, R36, RZ ;  /* 0x0000002403028227 */ /* 0x040fe800078e00ff */
[----:B------:R-:W-:Y:S01]  /*5100*/  IMAD R6, R40, R6, R5 ;  /* 0x0000000628067224 */ /* 0x000fe200078e0205 */
[----:B------:R-:W-:Y:S04]  /*5110*/  @!P0 SHF.R.U32.HI R2, RZ, R37, R2 ;  /* 0x00000025ff028219 */ /* 0x000fe80000011602 */
[----:B------:R-:W-:Y:S02]  /*5120*/  @!P0 SEL R0, R3, R2, !P2 ;  /* 0x0000000203008207 */ /* 0x000fe40005000000 */
[----:B------:R-:W-:Y:S02]  /*5130*/  IADD3 R2, PT, PT, -R5, RZ, RZ ;  /* 0x000000ff05027210 */ /* 0x000fe40007ffe1ff */
[----:B------:R-:W-:Y:S01]  /*5140*/  @!P0 IADD3 R8, PT, PT, R15, -R0, RZ ;  /* 0x800000000f088210 */ /* 0x000fe20007ffe0ff */
[----:B------:R-:W-:Y:S02]  /*5150*/  @!P0 IMAD R0, R7, R6, R0 ;  /* 0x0000000607008224 */ /* 0x000fe400078e0200 */
[----:B------:R-:W-:Y:S02]  /*5160*/  IMAD R43, R38, R2, R43 ;  /* 0x00000002262b7224 */ /* 0x000fe400078e022b */
[----:B------:R-:W-:Y:S02]  /*5170*/  @!P0 IMAD R5, R8, R40, R3 ;  /* 0x0000002808058224 */ /* 0x000fe400078e0203 */
[----:B------:R-:W-:Y:S04]  /*5180*/  @!P0 IMAD.MOV.U32 R3, RZ, RZ, R0 ;  /* 0x000000ffff038224 */ /* 0x000fe800078e0000 */
[----:B------:R-:W-:Y:S02]  /*5190*/  IMAD R45, R3, R42, R45 ;  /* 0x0000002a032d7224 */ /* 0x000fe400078e022d */
[----:B------:R-:W-:Y:S07]  /*51a0*/  IMAD R43, R5, R38, R43 ;  /* 0x00000026052b7224 */ /* 0x000fee00078e022b */
.L_x_86:
[----:B-1----:R-:W-:Y:S01]  /*51b0*/  @!P1 ISETP.NE.AND P0, PT, R10, 0x1, PT ;  /* 0x000000010a00980c */ /* 0x002fe20003f05270 */
[----:B------:R-:W-:Y:S01]  /*51c0*/  @!P1 IMAD.HI.U32 R0, R45, R12, RZ ;  /* 0x0000000c2d009227 */ /* 0x000fe200078e00ff */
[----:B------:R-:W-:Y:S01]  /*51d0*/  @!P1 ISETP.NE.AND P2, PT, R9, 0x1, PT ;  /* 0x000000010900980c */ /* 0x000fe20003f45270 */
[----:B------:R-:W-:Y:S01]  /*51e0*/  ULOP3.LUT UP0, URZ, UR48, 0x1b0, URZ, 0xc0, !UPT ;  /* 0x000001b030ff7892 */ /* 0x000fe2000f80c0ff */
[----:B------:R-:W-:Y:S01]  /*51f0*/  R2UR UR42, R21 ;  /* 0x00000000152a72ca */ /* 0x000fe200000e0000 */
[----:B------:R-:W-:Y:S01]  /*5200*/  @!P1 IMAD.HI.U32 R3, R43, R11, RZ ;  /* 0x0000000b2b039227 */ /* 0x000fe200078e00ff */
[----:B------:R-:W-:Y:S02]  /*5210*/  @!P1 SHF.R.U32.HI R0, RZ, R13, R0 ;  /* 0x0000000dff009219 */ /* 0x000fe40000011600 */
[----:B------:R-:W-:Y:S01]  /*5220*/  R2UR UR41, R20 ;  /* 0x00000000142972ca */ /* 0x000fe200000e0000 */
[----:B------:R-:W-:Y:S01]  /*5230*/  VIADD R107, R107, 0x1 ;  /* 0x000000016b6b7836 */ /* 0x000fe20000000000 */
[----:B------:R-:W-:Y:S02]  /*5240*/  @!P1 SHF.R.U32.HI R2, RZ, R14, R3 ;  /* 0x0000000eff029219 */ /* 0x000fe40000011603 */
[----:B------:R-:W-:Y:S02]  /*5250*/  @!P1 SEL R3, R45, R0, !P2 ;  /* 0x000000002d039207 */ /* 0x000fe40005000000 */
[----:B------:R-:W-:Y:S02]  /*5260*/  @!P1 SEL R2, R43, R2, !P0 ;  /* 0x000000022b029207 */ /* 0x000fe40004000000 */
[----:B------:R-:W-:Y:S01]  /*5270*/  @P4 SHF.R.U32.HI R98, RZ, 0x10, R17 ;  /* 0x00000010ff624819 */ /* 0x000fe20000011611 */
[----:B------:R-:W-:Y:S02]  /*5280*/  USHF.L.U32 UR42, UR42, 0x6, URZ ;  /* 0x000000062a2a7899 */ /* 0x000fe400080006ff */
[----:B------:R-:W-:Y:S02]  /*5290*/  @!P1 IMAD.IADD R0, R2, 0x1, -R3 ;  /* 0x0000000102009824 */ /* 0x000fe400078e0a03 */
[----:B------:R-:W-:Y:S01]  /*52a0*/  @!P1 IMAD.IADD R2, R3, 0x1, -R2 ;  /* 0x0000000103029824 */ /* 0x000fe200078e0a02 */
[----:B------:R-:W-:Y:S01]  /*52b0*/  USHF.L.U32 UR41, UR41, 0x8, URZ ;  /* 0x0000000829297899 */ /* 0x000fe200080006ff */
[----:B------:R-:W-:Y:S02]  /*52c0*/  @!P1 IMAD R45, R0, R9, R45 ;  /* 0x00000009002d9224 */ /* 0x000fe400078e022d */
[----:B------:R-:W-:Y:S01]  /*52d0*/  @!P1 IMAD R43, R2, R10, R43 ;  /* 0x0000000a022b9224 */ /* 0x000fe200078e022b */
[----:B------:R-:W-:Y:S08]  /*52e0*/  BRA.U !UP0, `(.L_x_87) ;  /* 0x0000000108407547 */ /* 0x000ff0000b800000 */
[----:B------:R-:W1:Y:S01]  /*52f0*/  LDCU.64 UR8, c[0x4][0x88] ;  /* 0x01001100ff0877ac */ /* 0x000e620008000a00 */
[----:B------:R-:W-:Y:S01]  /*5300*/  MOV R3, 0x0 ;  /* 0x0000000000037802 */ /* 0x000fe20000000f00 */
[----:B------:R-:W-:Y:S02]  /*5310*/  HFMA2 R12, -RZ, RZ, 0, 5.9604644775390625e-08 ;  /* 0x00000001ff0c7431 */ /* 0x000fe400000001ff */
[----:B------:R-:W-:Y:S02]  /*5320*/  IMAD.MOV.U32 R8, RZ, RZ, 0x70 ;  /* 0x00000070ff087424 */ /* 0x000fe400078e00ff */
[----:B------:R-:W-:Y:S01]  /*5330*/  IMAD.MOV.U32 R13, RZ, RZ, RZ ;  /* 0x000000ffff0d7224 */ /* 0x000fe200078e00ff */
[----:B------:R-:W2:Y:S01]  /*5340*/  LDCU.64 UR6, c[0x4][0x90] ;  /* 0x01001200ff0677ac */ /* 0x000ea20008000a00 */
[----:B------:R-:W3:Y:S01]  /*5350*/  LDC.64 R2, c[0x4][R3] ;  /* 0x0100000003027b82 */ /* 0x000ee20000000a00 */
[----:B------:R-:W4:Y:S01]  /*5360*/  LDCU.64 UR4, c[0x4][0x8] ;  /* 0x01000100ff0477ac */ /* 0x000f220008000a00 */
[----:B-1----:R-:W-:Y:S01]  /*5370*/  MOV R5, UR9 ;  /* 0x0000000900057c02 */ /* 0x002fe20008000f00 */
[----:B------:R-:W-:Y:S01]  /*5380*/  IMAD.U32 R4, RZ, RZ, UR8 ;  /* 0x00000008ff047e24 */ /* 0x000fe2000f8e00ff */
[----:B--2---:R-:W-:Y:S01]  /*5390*/  MOV R7, UR7 ;  /* 0x0000000700077c02 */ /* 0x004fe20008000f00 */
[----:B------:R-:W-:Y:S01]  /*53a0*/  IMAD.U32 R6, RZ, RZ, UR6 ;  /* 0x00000006ff067e24 */ /* 0x000fe2000f8e00ff */
[----:B----4-:R-:W-:Y:S01]  /*53b0*/  MOV R11, UR5 ;  /* 0x00000005000b7c02 */ /* 0x010fe20008000f00 */
[----:B------:R-:W-:Y:S02]  /*53c0*/  IMAD.U32 R10, RZ, RZ, UR4 ;  /* 0x00000004ff0a7e24 */ /* 0x000fe4000f8e00ff */
[----:B------:R-:W-:Y:S07]  /*53d0*/  LEPC R20, `(.L_x_87) ;  /* 0x000000001014794e */ /* 0x000fee0000000000 */
[----:B---3-5:R-:W-:Y:S05]  /*53e0*/  CALL.ABS.NOINC R2 ;  /* 0x0000000002007343 */ /* 0x028fea0003c00000 */
.L_x_87:
[----:B------:R-:W-:Y:S01]  /*53f0*/  LOP3.LUT P0, RZ, R104, 0x1b0, RZ, 0xc0, !PT ;  /* 0x000001b068ff7812 */ /* 0x000fe2000780c0ff */
[----:B------:R-:W-:Y:S11]  /*5400*/  BSSY.RECONVERGENT B6, `(.L_x_88) ;  /* 0x0000013000067945 */ /* 0x000ff60003800200 */
[----:B------:R-:W-:Y:S01]  /*5410*/  @!UPT UIADD3 URZ, UPT, UPT, URZ, URZ, URZ ;  /* 0x000000fffffff290 */ /* 0x000fe2000fffe0ff */
[----:B------:R-:W-:Y:S05]  /*5420*/  @!P0 BRA `(.L_x_89) ;  /* 0x0000000000408947 */ /* 0x000fea0003800000 */
        /* <DEDUP_REMOVED lines=16> */
.L_x_89:
[----:B------:R-:W-:Y:S05]  /*5530*/  BSYNC.RECONVERGENT B6 ;  /* 0x0000000000067941 */ /* 0x000fea0003800200 */
.L_x_88:
[----:B------:R-:W-:Y:S01]  /*5540*/  ISETP.NE.U32.AND P4, PT, R86, RZ, PT ;  /* 0x000000ff5600720c */ /* 0x000fe20003f85070 */
[----:B------:R-:W-:Y:S01]  /*5550*/  UISETP.NE.AND UP2, UPT, UR50, URZ, UPT ;  /* 0x000000ff3200728c */ /* 0x000fe2000bf45270 */
[----:B------:R-:W-:Y:S01]  /*5560*/  ISETP.NE.U32.AND P2, PT, RZ, UR38, PT ;  /* 0x00000026ff007c0c */ /* 0x000fe2000bf45070 */
[----:B------:R-:W-:Y:S01]  /*5570*/  UISETP.NE.U32.AND UP1, UPT, UR44, URZ, UPT ;  /* 0x000000ff2c00728c */ /* 0x000fe2000bf25070 */
[----:B------:R-:W-:Y:S01]  /*5580*/  ISETP.NE.AND.EX P4, PT, R87, RZ, PT, P4 ;  /* 0x000000ff5700720c */ /* 0x000fe20003f85340 */
[----:B------:R-:W-:Y:S01]  /*5590*/  UPLOP3.LUT UP0, UPT, UPT, UPT, UPT, 0x40, 0x4 ;  /* 0x000000000004789c */ /* 0x000fe20003f0e870 */
[----:B------:R-:W-:Y:S01]  /*55a0*/  ISETP.NE.AND.EX P2, PT, RZ, UR39, PT, P2 ;  /* 0x00000027ff007c0c */ /* 0x000fe2000bf45320 */
[----:B------:R-:W-:Y:S01]  /*55b0*/  UISETP.NE.AND.EX UP1, UPT, UR45, URZ, UPT, UP1 ;  /* 0x000000ff2d00728c */ /* 0x000fe2000bf25310 */
[----:B------:R-:W-:Y:S04]  /*55c0*/  PLOP3.LUT P1, PT, PT, PT, UP2, 0x80, 0x8 ;  /* 0x000000000008781c */ /* 0x000fe80003f2f028 */
[----:B------:R-:W-:Y:S06]  /*55d0*/  @UP2 UPLOP3.LUT UP0, UPT, UPT, UPT, UP1, 0x80, 0x8 ;  /* 0x000000000008289c */ /* 0x000fec0003f0f010 */
[----:B------:R-:W-:Y:S01]  /*55e0*/  PLOP3.LUT P0, PT, PT, PT, UP0, 0x80, 0x8 ;  /* 0x000000000008781c */ /* 0x000fe20003f0f008 */
[----:B------:R-:W-:Y:S01]  /*55f0*/  @!UPT UIADD3 URZ, UPT, UPT, URZ, URZ, URZ ;  /* 0x000000fffffff290 */ /* 0x000fe2000fffe0ff */
[----:B------:R-:W-:Y:S11]  /*5600*/  BRA.U !UP1, `(.L_x_90) ;  /* 0x0000000109387547 */ /* 0x000ff6000b800000 */
[----:B------:R-:W-:Y:S01]  /*5610*/  UISETP.NE.U32.AND UP0, UPT, UR38, URZ, UPT ;  /* 0x000000ff2600728c */ /* 0x000fe2000bf05070 */
[----:B------:R-:W-:Y:S02]  /*5620*/  HFMA2 R0, -RZ, RZ, 0, 5.9604644775390625e-08 ;  /* 0x00000001ff007431 */ /* 0x000fe400000001ff */
[----:B------:R-:W-:Y:S01]  /*5630*/  IMAD.MOV.U32 R91, RZ, RZ, 0x1 ;  /* 0x00000001ff5b7424 */ /* 0x000fe200078e00ff */
[----:B------:R-:W-:Y:S06]  /*5640*/  UISETP.NE.AND.EX UP0, UPT, UR39, URZ, UPT, UP0 ;  /* 0x000000ff2700728c */ /* 0x000fec000bf05300 */
[----:B------:R-:W-:Y:S05]  /*5650*/  PLOP3.LUT P3, PT, PT, PT, UP0, 0x80, 0x8 ;  /* 0x000000000008781c */ /* 0x000fea0003f6f008 */
[----:B------:R-:W1:Y:S01]  /*5660*/  @UP0 LDCU.64 UR6, c[0x0][0x888] ;  /* 0x00011100ff0607ac */ /* 0x000e620008000a00 */
[----:B------:R-:W-:Y:S07]  /*5670*/  @UP0 UIMAD UR4, UR36, UR44, URZ ;  /* 0x0000002c240402a4 */ /* 0x000fee000f8e02ff */
[----:B------:R-:W-:Y:S01]  /*5680*/  @!P3 PRMT R91, R0, 0x7610, R91 ;  /* 0x00007610005bb816 */ /* 0x000fe2000000005b */
[----:B-1----:R-:W-:Y:S03]  /*5690*/  @UP0 UIMAD.WIDE UR6, UR4, 0x4, UR6 ;  /* 0x00000004040608a5 */ /* 0x002fe6000f8e0206 */
[----:B------:R-:W1:Y:S03]  /*56a0*/  @!UP0 LDCU UR4, c[0x0][0x880] ;  /* 0x00011000ff0487ac */ /* 0x000e660008000800 */
[----:B------:R-:W-:Y:S01]  /*56b0*/  IMAD.U32 R2, RZ, RZ, UR6 ;  /* 0x00000006ff027e24 */ /* 0x000fe2000f8e00ff */
[----:B------:R-:W-:Y:S05]  /*56c0*/  MOV R3, UR7 ;  /* 0x0000000700037c02 */ /* 0x000fea0008000f00 */
[----:B-----5:R2:W5:Y:S02]  /*56d0*/  @P3 LDG.E R50, desc[UR46][R2.64] ;  /* 0x0000002e02323981 */ /* 0x020564000c1e1900 */
[----:B-12---:R-:W-:Y:S02]  /*56e0*/  @!P3 IMAD.U32 R50, RZ, RZ, UR4 ;  /* 0x00000004ff32be24 */ /* 0x006fe4000f8e00ff */
.L_x_90:
[----:B------:R-:W-:Y:S05]  /*56f0*/  @!P4 BRA `(.L_x_91) ;  /* 0x000000000020c947 */ /* 0x000fea0003800000 */
[----:B------:R-:W-:Y:S04]  /*5700*/  ISETP.NE.U32.AND P3, PT, R84, RZ, PT ;  /* 0x000000ff5400720c */ /* 0x000fe80003f65070 */
[----:B------:R-:W-:Y:S11]  /*5710*/  ISETP.NE.AND.EX P3, PT, R85, RZ, PT, P3 ;  /* 0x000000ff5500720c */ /* 0x000ff60003f65330 */
[----:B------:R-:W-:Y:S02]  /*5720*/  @!UPT UIADD3 URZ, UPT, UPT, URZ, URZ, URZ ;  /* 0x000000fffffff290 */ /* 0x000fe4000fffe0ff */
[----:B------:R-:W1:Y:S01]  /*5730*/  @P3 LDC.64 R2, c[0x0][0x8a8] ;  /* 0x00022a00ff023b82 */ /* 0x000e620000000a00 */
[----:B------:R-:W-:Y:S04]  /*5740*/  @P3 IMAD R0, R86, UR36, RZ ;  /* 0x0000002456003c24 */ /* 0x000fe8000f8e02ff */
[----:B-1----:R-:W-:Y:S05]  /*5750*/  @P3 IMAD.WIDE R2, R0, 0x4, R2 ;  /* 0x0000000400023825 */ /* 0x002fea00078e0202 */
[----:B-----5:R1:W5:Y:S02]  /*5760*/  @P3 LDG.E R47, desc[UR46][R2.64] ;  /* 0x0000002e022f3981 */ /* 0x020364000c1e1900 */
[----:B-1----:R-:W2:Y:S02]  /*5770*/  @!P3 LDC R47, c[0x0][0x8a0] ;  /* 0x00022800ff2fbb82 */ /* 0x002ea40000000800 */
.L_x_91:
[----:B-----5:R-:W-:Y:S01]  /*5780*/  ISETP.NE.AND P4, PT, R50, RZ, PT ;  /* 0x000000ff3200720c */ /* 0x020fe20003f85270 */
[----:B------:R-:W-:Y:S01]  /*5790*/  BSSY B1, `(.L_x_92) ;  /* 0x0000042000017945 */ /* 0x000fe20003800000 */
[----:B------:R-:W-:Y:S01]  /*57a0*/  SEL R9, RZ, 0xffffffff, P2 ;  /* 0xffffffffff097807 */ /* 0x000fe20001000000 */
[----:B------:R-:W-:Y:S01]  /*57b0*/  IMAD.MOV.U32 R64, RZ, RZ, 0x1 ;  /* 0x00000001ff407424 */ /* 0x000fe200078e00ff */
[----:B------:R-:W-:Y:S02]  /*57c0*/  LOP3.LUT P3, RZ, R91, 0xff, RZ, 0xc0, !PT ;  /* 0x000000ff5bff7812 */ /* 0x000fe4000786c0ff */
[----:B------:R-:W-:Y:S02]  /*57d0*/  CS2R R62, SRZ ;  /* 0x00000000003e7805 */ /* 0x000fe4000001ff00 */
[----:B------:R-:W-:Y:S02]  /*57e0*/  @P1 SEL R2, RZ, 0xffffffff, P4 ;  /* 0xffffffffff021807 */ /* 0x000fe40002000000 */
[----:B------:R-:W-:Y:S02]  /*57f0*/  CS2R R60, SRZ ;  /* 0x00000000003c7805 */ /* 0x000fe4000001ff00 */
[----:B------:R-:W-:Y:S02]  /*5800*/  LEA R0, R100, UR49, 0x3 ;  /* 0x0000003164007c11 */ /* 0x000fe4000f8e18ff */
[----:B------:R-:W-:Y:S02]  /*5810*/  CS2R R58, SRZ ;  /* 0x00000000003a7805 */ /* 0x000fe4000001ff00 */
[----:B------:R-:W-:Y:S02]  /*5820*/  @P0 SEL R2, R9, R2, !P3 ;  /* 0x0000000209020207 */ /* 0x000fe40005800000 */
[----:B------:R-:W-:Y:S02]  /*5830*/  CS2R R56, SRZ ;  /* 0x0000000000387805 */ /* 0x000fe4000001ff00 */
[----:B------:R-:W-:Y:S02]  /*5840*/  LEA R108, R44, UR49, 0x3 ;  /* 0x000000312c6c7c11 */ /* 0x000fe4000f8e18ff */
[----:B------:R-:W-:Y:S02]  /*5850*/  @P1 LOP3.LUT R2, R2, 0x1, RZ, 0xc0, !PT ;  /* 0x0000000102021812 */ /* 0x000fe400078ec0ff */
[----:B------:R-:W-:Y:S02]  /*5860*/  SHF.L.U32 R7, R102, 0x1f, RZ ;  /* 0x0000001f66077819 */ /* 0x000fe400000006ff */
[----:B------:R-:W-:Y:S02]  /*5870*/  ISETP.NE.U32.OR P6, PT, R2, 0x1, !P1 ;  /* 0x000000010200780c */ /* 0x000fe40004fc5470 */
[----:B------:R-:W-:Y:S02]  /*5880*/  PLOP3.LUT P2, PT, PT, PT, UP1, 0x80, 0x8 ;  /* 0x000000000008781c */ /* 0x000fe40003f4f018 */
[C---:B------:R-:W-:Y:S02]  /*5890*/  LEA.HI R5, R44.reuse, R44, RZ, 0x1 ;  /* 0x0000002c2c057211 */ /* 0x040fe400078f08ff */
[----:B------:R-:W-:Y:S02]  /*58a0*/  SEL R2, RZ, 0xffffffff, P4 ;  /* 0xffffffffff027807 */ /* 0x000fe40002000000 */
[----:B------:R-:W-:Y:S01]  /*58b0*/  P2R R72, PR, RZ, 0x40 ;  /* 0x00000040ff487803 */ /* 0x000fe20000000000 */
[C---:B------:R-:W-:Y:S01]  /*58c0*/  IMAD.SHL.U32 R3, R5.reuse, 0x80, RZ ;  /* 0x0000008005037824 */ /* 0x040fe200078e00ff */
[----:B------:R-:W-:Y:S03]  /*58d0*/  LOP3.LUT R5, R5, 0xffe, RZ, 0xc0, !PT ;  /* 0x00000ffe05057812 */ /* 0x000fe600078ec0ff */
[----:B------:R-:W-:Y:S02]  /*58e0*/  @P6 SHF.L.U32 R11, R99, 0x1f, RZ ;  /* 0x0000001f630b6819 */ /* 0x000fe400000006ff */
[----:B------:R-:W-:Y:S01]  /*58f0*/  @P2 SEL R2, R9, R2, !P3 ;  /* 0x0000000209022207 */ /* 0x000fe20005800000 */
[----:B------:R-:W-:Y:S01]  /*5900*/  IMAD.IADD R48, R44, 0x1, -R5 ;  /* 0x000000012c307824 */ /* 0x000fe200078e0a05 */
[----:B------:R-:W1:Y:S01]  /*5910*/  @P6 SYNCS.PHASECHK.TRANS64.TRYWAIT P1, [R0+URZ+0x60], R11 ;  /* 0x0000600b000065a7 */ /* 0x000e6200080211ff */
[----:B------:R-:W-:Y:S02]  /*5920*/  LOP3.LUT R3, R3, 0xffffff00, RZ, 0xc0, !PT ;  /* 0xffffff0003037812 */ /* 0x000fe400078ec0ff */
[----:B------:R-:W-:Y:S03]  /*5930*/  LOP3.LUT R2, R2, 0x1, RZ, 0xc0, !PT ;  /* 0x0000000102027812 */ /* 0x000fe600078ec0ff */
[----:B------:R-:W-:Y:S01]  /*5940*/  IMAD.IADD R3, R46, 0x1, R3 ;  /* 0x000000012e037824 */ /* 0x000fe200078e0203 */
[----:B------:R-:W-:Y:S03]  /*5950*/  ISETP.NE.U32.AND P5, PT, R2, 0x1, PT ;  /* 0x000000010200780c */ /* 0x000fe60003fa5070 */
[----:B------:R-:W-:Y:S01]  /*5960*/  IMAD R48, R48, 0x100000, R3 ;  /* 0x0010000030307824 */ /* 0x000fe200078e0203 */
[----:B------:R-:W-:Y:S01]  /*5970*/  P2R R65, PR, RZ, 0x20 ;  /* 0x00000020ff417803 */ /* 0x000fe20000000000 */
[----:B------:R3:W4:Y:S01]  /*5980*/  SYNCS.PHASECHK.TRANS64.TRYWAIT P0, [R108+URZ+0xd0], R7 ;  /* 0x0000d0076c0075a7 */ /* 0x00072200080011ff */
[----:B-1----:R-:W-:Y:S01]  /*5990*/  @P6 SEL R64, RZ, 0x1, !P1 ;  /* 0x00000001ff406807 */ /* 0x002fe20004800000 */
[----:B---3--:R-:W-:Y:S06]  /*59a0*/  @!P6 BRA `(.L_x_93) ;  /* 0x000000000080e947 */ /* 0x008fec0003800000 */
[----:B------:R-:W-:Y:S01]  /*59b0*/  @P5 IMAD R4, R100, 0x1000, R95 ;  /* 0x0000100064045824 */ /* 0x000fe200078e025f */
[----:B------:R-:W-:Y:S01]  /*59c0*/  ISETP.NE.AND P1, PT, R64, RZ, PT ;  /* 0x000000ff4000720c */ /* 0x000fe20003f25270 */
[----:B------:R-:W-:Y:S01]  /*59d0*/  BSSY B0, `(.L_x_94) ;  /* 0x000000b000007945 */ /* 0x000fe20003800000 */
[----:B------:R-:W-:Y:S01]  /*59e0*/  CS2R R58, SRZ ;  /* 0x00000000003a7805 */ /* 0x000fe2000001ff00 */
[----:B------:R-:W-:Y:S01]  /*59f0*/  @P5 VIADD R2, R4, UR49 ;  /* 0x0000003104025c36 */ /* 0x000fe20008000000 */
[----:B------:R-:W-:Y:S02]  /*5a00*/  CS2R R56, SRZ ;  /* 0x0000000000387805 */ /* 0x000fe4000001ff00 */
[----:B------:R-:W-:Y:S02]  /*5a10*/  CS2R R62, SRZ ;  /* 0x00000000003e7805 */ /* 0x000fe4000001ff00 */
[----:B------:R-:W-:Y:S01]  /*5a20*/  CS2R R60, SRZ ;  /* 0x00000000003c7805 */ /* 0x000fe2000001ff00 */
[----:B------:R-:W-:Y:S04]  /*5a30*/  @P5 IMAD R2, R103, -0x10, R2 ;  /* 0xfffffff067025824 */ /* 0x000fe800078e0202 */
[----:B------:R-:W-:Y:S05]  /*5a40*/  @P1 BRA `(.L_x_95) ;  /* 0x00000000000c1947 */ /* 0x000fea0003800000 */
[----:B------:R-:W-:Y:S04]  /*5a50*/  SHF.L.U32 R3, R99, 0x1f, RZ ;  /* 0x0000001f63037819 */ /* 0x000fe800000006ff */
[----:B------:R-:W1:Y:S02]  /*5a60*/  SYNCS.PHASECHK.TRANS64.TRYWAIT P1, [R0+URZ+0x60], R3 ;  /* 0x00006003000075a7 */ /* 0x000e6400080211ff */
[----:B-1----:R-:W-:Y:S05]  /*5a70*/  @!P1 BRA `(.L_x_96) ;  /* 0x0000004000509947 */ /* 0x002fea0003800000 */
.L_x_95:
[----:B------:R-:W-:Y:S05]  /*5a80*/  BSYNC B0 ;  /* 0x0000000000007941 */ /* 0x000fea0003800000 */
.L_x_94:
[----:B------:R-:W-:Y:S01]  /*5a90*/  ISETP.NE.AND P1, PT, R65, RZ, PT ;  /* 0x000000ff4100720c */ /* 0x000fe20003f25270 */
[----:B-1----:R-:W-:Y:S02]  /*5aa0*/  VIADD R3, R0, 0x80 ;  /* 0x0000008000037836 */ /* 0x002fe40000000000 */
[----:B------:R-:W-:Y:S02]  /*5ab0*/  IMAD.U32 R0, RZ, RZ, UR37 ;  /* 0x00000025ff007e24 */ /* 0x000fe4000f8e00ff */
[----:B------:R-:W-:Y:S03]  /*5ac0*/  VIADD R100, R100, 0x1 ;  /* 0x0000000164647836 */ /* 0x000fe60000000000 */
[----:B------:R-:W-:Y:S05]  /*5ad0*/  PRMT R0, R0, 0x654, R3 ;  /* 0x0000065400007816 */ /* 0x000fea0000000003 */
[----:B------:R1:W3:Y:S04]  /*5ae0*/  @P1 LDS.128 R56, [R4+UR49+0x200] ;  /* 0x0002003104381984 */ /* 0x0002e80008000c00 */
[----:B------:R1:W1:Y:S01]  /*5af0*/  @P1 LDS.128 R60, [R2+0x210] ;  /* 0x00021000023c1984 */ /* 0x0002620000000c00 */
[C---:B------:R-:W-:Y:S01]  /*5b00*/  ISETP.NE.AND P1, PT, R100.reuse, 0x4, PT ;  /* 0x000000046400780c */ /* 0x040fe20003f25270 */
[----:B------:R-:W-:Y:S01]  /*5b10*/  @!PT LDS RZ, [RZ] ;  /* 0x00000000fffff984 */ /* 0x000fe20000000800 */
[----:B------:R-:W-:Y:S01]  /*5b20*/  @!PT LDS RZ, [RZ] ;  /* 0x00000000fffff984 */ /* 0x000fe20000000800 */
[----:B------:R-:W-:Y:S01]  /*5b30*/  @!PT LDS RZ, [RZ] ;  /* 0x00000000fffff984 */ /* 0x000fe20000000800 */
[----:B------:R-:W-:Y:S01]  /*5b40*/  @!PT LDS RZ, [RZ] ;  /* 0x00000000fffff984 */ /* 0x000fe20000000800 */
[----:B------:R5:W-:Y:S06]  /*5b50*/  MEMBAR.ALL.CTA ;  /* 0x0000000000007992 */ /* 0x000bec0000008000 */
[----:B-----5:R-:W5:Y:S01]  /*5b60*/  FENCE.VIEW.ASYNC.S ;  /* 0x00000000000073c6 */ /* 0x020f620000000000 */
[----:B------:R-:W-:Y:S01]  /*5b70*/  SEL R100, R100, RZ, P1 ;  /* 0x000000ff64647207 */ /* 0x000fe20000800000 */
[----:B-----5:R5:W-:Y:S02]  /*5b80*/  SYNCS.ARRIVE.TRANS64.RED.A1T0 RZ, [R0+URZ], RZ ;  /* 0x000000ff00ff79a7 */ /* 0x020be400081004ff */
[----:B-----5:R-:W-:Y:S04]  /*5b90*/  SEL R0, RZ, 0x1, P1 ;  /* 0x00000001ff007807 */ /* 0x020fe80000800000 */
[----:B---3--:R-:W-:Y:S02]  /*5ba0*/  LOP3.LUT R99, R99, R0, RZ, 0x3c, !PT ;  /* 0x0000000063637212 */ /* 0x008fe400078e3cff */
.L_x_93:
[----:B------:R-:W-:Y:S05]  /*5bb0*/  BSYNC B1 ;  /* 0x0000000000017941 */ /* 0x000fea0003800000 */
.L_x_92:
[----:B------:R-:W-:Y:S04]  /*5bc0*/  SHF.R.U32.HI R3, RZ, 0x15, R48 ;  /* 0x00000015ff037819 */ /* 0x000fe80000011630 */
[----:B------:R-:W-:Y:S01]  /*5bd0*/  LOP3.LUT P1, RZ, R3, 0x3, R96, 0x48, !PT ;  /* 0x0000000303ff7812 */ /* 0x000fe20007824860 */
[----:B------:R-:W-:Y:S01]  /*5be0*/  @!UPT UIADD3 URZ, UPT, UPT, URZ, URZ, URZ ;  /* 0x000000fffffff290 */ /* 0x000fe2000fffe0ff */
[----:B----4-:R-:W-:Y:S11]  /*5bf0*/  @P0 BRA `(.L_x_97) ;  /* 0x0000000000080947 */ /* 0x010ff60003800000 */
[----:B------:R-:W3:Y:S02]  /*5c00*/  SYNCS.PHASECHK.TRANS64.TRYWAIT P0, [R108+URZ+0xd0], R7 ;  /* 0x0000d0076c0075a7 */ /* 0x000ee400080011ff */
[----:B---3--:R-:W-:Y:S05]  /*5c10*/  @!P0 BRA `(.L_x_98) ;  /* 0x0000003c00fc8947 */ /* 0x008fea0003800000 */
.L_x_97:
[----:B------:R-:W-:Y:S05]  /*5c20*/  @!P1 BRA `(.L_x_99) ;  /* 0x0000000000409947 */ /* 0x000fea0003800000 */
[----:B------:R-:W4:Y:S01]  /*5c30*/  LDCU.64 UR8, c[0x4][0x78] ;  /* 0x01000f00ff0877ac */ /* 0x000f220008000a00 */
[----:B------:R-:W-:Y:S01]  /*5c40*/  MOV R3, 0x0 ;  /* 0x0000000000037802 */ /* 0x000fe20000000f00 */
[----:B------:R-:W-:Y:S02]  /*5c50*/  HFMA2 R12, -RZ, RZ, 0, 5.9604644775390625e-08 ;  /* 0x00000001ff0c7431 */ /* 0x000fe400000001ff */
[----:B------:R-:W-:Y:S02]  /*5c60*/  IMAD.MOV.U32 R8, RZ, RZ, 0x192 ;  /* 0x00000192ff087424 */ /* 0x000fe400078e00ff */
[----:B------:R-:W-:Y:S01]  /*5c70*/  IMAD.MOV.U32 R13, RZ, RZ, RZ ;  /* 0x000000ffff0d7224 */ /* 0x000fe200078e00ff */
[----:B------:R-:W3:Y:S01]  /*5c80*/  LDCU.64 UR6, c[0x4][0x80] ;  /* 0x01001000ff0677ac */ /* 0x000ee20008000a00 */
[----:B-1----:R-:W1:Y:S01]  /*5c90*/  LDC.64 R2, c[0x4][R3] ;  /* 0x0100000003027b82 */ /* 0x002e620000000a00 */
[----:B------:R-:W5:Y:S01]  /*5ca0*/  LDCU.64 UR4, c[0x4][0x18] ;  /* 0x01000300ff0477ac */ /* 0x000f620008000a00 */
[----:B----4-:R-:W-:Y:S01]  /*5cb0*/  MOV R5, UR9 ;  /* 0x0000000900057c02 */ /* 0x010fe20008000f00 */
[----:B------:R-:W-:Y:S01]  /*5cc0*/  IMAD.U32 R4, RZ, RZ, UR8 ;  /* 0x00000008ff047e24 */ /* 0x000fe2000f8e00ff */
[----:B---3--:R-:W-:Y:S01]  /*5cd0*/  MOV R7, UR7 ;  /* 0x0000000700077c02 */ /* 0x008fe20008000f00 */
[----:B------:R-:W-:Y:S01]  /*5ce0*/  IMAD.U32 R6, RZ, RZ, UR6 ;  /* 0x00000006ff067e24 */ /* 0x000fe2000f8e00ff */
[----:B-----5:R-:W-:Y:S01]  /*5cf0*/  MOV R11, UR5 ;  /* 0x00000005000b7c02 */ /* 0x020fe20008000f00 */
[----:B------:R-:W-:Y:S02]  /*5d00*/  IMAD.U32 R10, RZ, RZ, UR4 ;  /* 0x00000004ff0a7e24 */ /* 0x000fe4000f8e00ff */
[----:B------:R-:W-:Y:S07]  /*5d10*/  LEPC R20, `(.L_x_99) ;  /* 0x000000001014794e */ /* 0x000fee0000000000 */
[----:B-12---:R-:W-:Y:S05]  /*5d20*/  CALL.ABS.NOINC R2 ;  /* 0x0000000002007343 */ /* 0x006fea0003c00000 */
.L_x_99:
[----:B------:R-:W-:Y:S05]  /*5d30*/  WARPSYNC.ALL ;  /* 0x0000000000007948 */ /* 0x000fea0003800000 */
[----:B------:R-:W-:Y:S01]  /*5d40*/  R2UR UR4, R48 ;  /* 0x00000000300472ca */ /* 0x000fe200000e0000 */
[----:B------:R-:W-:Y:S01]  /*5d50*/  BSSY.RECONVERGENT B0, `(.L_x_100) ;  /* 0x00000a1000007945 */ /* 0x000fe20003800200 */
[C---:B------:R-:W-:Y:S02]  /*5d60*/  SHF.L.U32 R51, R56.reuse, 0x10, RZ ;  /* 0x0000001038337819 */ /* 0x040fe400000006ff */
[C---:B------:R-:W-:Y:S02]  /*5d70*/  PRMT R49, R56.reuse, 0x8880, RZ ;  /* 0x0000888038317816 */ /* 0x040fe400000000ff */
[----:B------:R-:W-:Y:S02]  /*5d80*/  SHF.R.S32.HI R51, RZ, 0x18, R51 ;  /* 0x00000018ff337819 */ /* 0x000fe40000011433 */
[----:B------:R-:W-:Y:S02]  /*5d90*/  SHF.L.U32 R52, R56, 0x8, RZ ;  /* 0x0000000838347819 */ /* 0x000fe400000006ff */
[C---:B------:R-:W-:Y:S02]  /*5da0*/  PRMT R54, R58.reuse, 0x8880, RZ ;  /* 0x000088803a367816 */ /* 0x040fe400000000ff */
[----:B------:R-:W-:Y:S01]  /*5db0*/  SHF.L.U32 R53, R58, 0x8, RZ ;  /* 0x000000083a357819 */ /* 0x000fe200000006ff */
[----:B-1-3--:R-:W-:Y:S01]  /*5dc0*/  LDTM.16dp32bit_t0_t15.x32 R4, tmem[UR4] ;  /* 0x00000004000479ee */ /* 0x00afe20008a80000 */
[----:B------:R-:W2:Y:S01]  /*5dd0*/  LDTM.16dp32bit_t16_t31.x32 R4, tmem[UR4+0x20] ;  /* 0x00002004000479ee */ /* 0x000ea20008aa0000 */
[----:B------:R-:W-:Y:S02]  /*5de0*/  IADD3 R67, PT, PT, R95, UR49, RZ ;  /* 0x000000315f437c10 */ /* 0x000fe4000fffe0ff */
[----:B------:R-:W-:Y:S02]  /*5df0*/  SHF.L.U32 R66, R97, 0x4, RZ ;  /* 0x0000000461427819 */ /* 0x000fe400000006ff */
[----:B------:R-:W-:Y:S02]  /*5e00*/  SHF.R.S32.HI R53, RZ, 0x18, R53 ;  /* 0x00000018ff357819 */ /* 0x000fe40000011435 */
[----:B------:R-:W-:Y:S02]  /*5e10*/  IADD3 R109, PT, PT, R67, R66, RZ ;  /* 0x00000042436d7210 */ /* 0x000fe40007ffe0ff */
[----:B------:R-:W-:Y:S02]  /*5e20*/  ISETP.NE.AND P0, PT, R105, RZ, PT ;  /* 0x000000ff6900720c */ /* 0x000fe40003f05270 */
[----:B------:R-:W-:Y:S01]  /*5e30*/  ISETP.NE.AND P6, PT, R72, RZ, PT ;  /* 0x000000ff4800720c */ /* 0x000fe20003fc5270 */
[----:B--2---:R-:W-:Y:S11]  /*5e40*/  IMAD R0, R47, R4, RZ ;  /* 0x000000042f007224 */ /* 0x004ff600078e02ff */
[----:B------:R-:W-:Y:S01]  /*5e50*/  @!UPT UIADD3 URZ, UPT, UPT, URZ, URZ, URZ ;  /* 0x000000fffffff290 */ /* 0x000fe2000fffe0ff */
[----:B------:R-:W-:Y:S01]  /*5e60*/  @P6 SHF.L.U32 R74, R99, 0x1f, RZ ;  /* 0x0000001f634a6819 */ /* 0x000fe200000006ff */
[----:B------:R-:W-:Y:S02]  /*5e70*/  IMAD R2, R47, R5, RZ ;  /* 0x000000052f027224 */ /* 0x000fe400078e02ff */
[----:B------:R-:W-:Y:S01]  /*5e80*/  IMAD R0, R49, R50, R0 ;  /* 0x0000003231007224 */ /* 0x000fe200078e0200 */
[----:B------:R-:W-:Y:S01]  /*5e90*/  SHF.R.S32.HI R49, RZ, 0x18, R52 ;  /* 0x00000018ff317819 */ /* 0x000fe20000011434 */
[----:B------:R-:W-:Y:S01]  /*5ea0*/  IMAD R3, R47, R6, RZ ;  /* 0x000000062f037224 */ /* 0x000fe200078e02ff */
[----:B------:R-:W-:Y:S01]  /*5eb0*/  SHF.L.U32 R52, R57, 0x10, RZ ;  /* 0x0000001039347819 */ /* 0x000fe200000006ff */
[-C--:B------:R-:W-:Y:S01]  /*5ec0*/  IMAD R2, R51, R50.reuse, R2 ;  /* 0x0000003233027224 */ /* 0x080fe200078e0202 */
[----:B------:R-:W-:Y:S01]  /*5ed0*/  SHF.R.S32.HI R51, RZ, 0x18, R56 ;  /* 0x00000018ff337819 */ /* 0x000fe20000011438 */
[----:B------:R-:W-:Y:S02]  /*5ee0*/  IMAD R7, R47, R7, RZ ;  /* 0x000000072f077224 */ /* 0x000fe400078e02ff */
[-C--:B------:R-:W-:Y:S01]  /*5ef0*/  IMAD R3, R49, R50.reuse, R3 ;  /* 0x0000003231037224 */ /* 0x080fe200078e0203 */
[----:B------:R-:W-:Y:S01]  /*5f00*/  PRMT R49, R57, 0x8880, RZ ;  /* 0x0000888039317816 */ /* 0x000fe200000000ff */
[----:B------:R-:W-:Y:S01]  /*5f10*/  IMAD R7, R51, R50, R7 ;  /* 0x0000003233077224 */ /* 0x000fe200078e0207 */
[----:B------:R-:W-:Y:S01]  /*5f20*/  SHF.R.S32.HI R51, RZ, 0x18, R52 ;  /* 0x00000018ff337819 */ /* 0x000fe20000011434 */
[----:B------:R-:W-:Y:S02]  /*5f30*/  IMAD R4, R47, R8, RZ ;  /* 0x000000082f047224 */ /* 0x000fe400078e02ff */
[----:B------:R-:W-:Y:S01]  /*5f40*/  IMAD.SHL.U32 R52, R57, 0x100, RZ ;  /* 0x0000010039347824 */ /* 0x000fe200078e00ff */
[----:B------:R-:W-:Y:S01]  /*5f50*/  I2IP.S8.S32.SAT R55, R7, R3, RZ ;  /* 0x0000000307377239 */ /* 0x000fe200000014ff */
[----:B------:R-:W-:Y:S02]  /*5f60*/  IMAD R5, R47, R9, RZ ;  /* 0x000000092f057224 */ /* 0x000fe400078e02ff */
[----:B------:R-:W-:Y:S01]  /*5f70*/  IMAD R4, R49, R50, R4 ;  /* 0x0000003231047224 */ /* 0x000fe200078e0204 */
[----:B------:R-:W-:Y:S01]  /*5f80*/  SHF.R.S32.HI R49, RZ, 0x18, R52 ;  /* 0x00000018ff317819 */ /* 0x000fe20000011434 */
[----:B------:R-:W-:Y:S01]  /*5f90*/  IMAD R6, R47, R10, RZ ;  /* 0x0000000a2f067224 */ /* 0x000fe200078e02ff */
[----:B------:R-:W-:Y:S01]  /*5fa0*/  I2IP.S8.S32.SAT R68, R2, R0, R55 ;  /* 0x0000000002447239 */ /* 0x000fe20000001437 */
[-C--:B------:R-:W-:Y:S01]  /*5fb0*/  IMAD R5, R51, R50.reuse, R5 ;  /* 0x0000003233057224 */ /* 0x080fe200078e0205 */
[----:B------:R-:W-:Y:S01]  /*5fc0*/  SHF.L.U32 R52, R58, 0x10, RZ ;  /* 0x000000103a347819 */ /* 0x000fe200000006ff */
[----:B------:R-:W-:Y:S01]  /*5fd0*/  IMAD R11, R47, R11, RZ ;  /* 0x0000000b2f0b7224 */ /* 0x000fe200078e02ff */
[----:B------:R-:W-:Y:S01]  /*5fe0*/  SHF.R.S32.HI R51, RZ, 0x18, R57 ;  /* 0x00000018ff337819 */ /* 0x000fe20000011439 */
[----:B------:R-:W-:Y:S01]  /*5ff0*/  IMAD R6, R49, R50, R6 ;  /* 0x0000003231067224 */ /* 0x000fe200078e0206 */
[----:B------:R-:W-:Y:S01]  /*6000*/  SHF.R.S32.HI R52, RZ, 0x18, R52 ;  /* 0x00000018ff347819 */ /* 0x000fe20000011434 */
[C---:B------:R-:W-:Y:S02]  /*6010*/  IMAD R8, R47.reuse, R12, RZ ;  /* 0x0000000c2f087224 */ /* 0x040fe400078e02ff */
[----:B------:R-:W-:Y:S02]  /*6020*/  IMAD.MOV.U32 R49, RZ, RZ, R54 ;  /* 0x000000ffff317224 */ /* 0x000fe400078e0036 */
[----:B------:R-:W-:Y:S02]  /*6030*/  IMAD R9, R47, R13, RZ ;  /* 0x0000000d2f097224 */ /* 0x000fe400078e02ff */
[----:B------:R-:W-:Y:S01]  /*6040*/  IMAD R11, R51, R50, R11 ;  /* 0x00000032330b7224 */ /* 0x000fe200078e020b */
[----:B------:R-:W-:Y:S01]  /*6050*/  SHF.R.S32.HI R51, RZ, 0x18, R58 ;  /* 0x00000018ff337819 */ /* 0x000fe2000001143a */
[----:B------:R-:W-:Y:S02]  /*6060*/  IMAD R10, R47, R14, RZ ;  /* 0x0000000e2f0a7224 */ /* 0x000fe400078e02ff */
[----:B------:R-:W-:Y:S01]  /*6070*/  IMAD R8, R49, R50, R8 ;  /* 0x0000003231087224 */ /* 0x000fe200078e0208 */
[----:B------:R-:W-:Y:S01]  /*6080*/  I2IP.S8.S32.SAT R69, R11, R6, RZ ;  /* 0x000000060b457239 */ /* 0x000fe200000014ff */
[----:B------:R-:W-:Y:S01]  /*6090*/  IMAD R15, R47, R15, RZ ;  /* 0x0000000f2f0f7224 */ /* 0x000fe200078e02ff */
[----:B------:R-:W-:Y:S01]  /*60a0*/  PRMT R49, R59, 0x8880, RZ ;  /* 0x000088803b317816 */ /* 0x000fe200000000ff */
[----:B------:R-:W-:Y:S01]  /*60b0*/  IMAD R9, R52, R50, R9 ;  /* 0x0000003234097224 */ /* 0x000fe200078e0209 */
[----:B------:R-:W-:Y:S01]  /*60c0*/  I2IP.S8.S32.SAT R69, R5, R4, R69 ;  /* 0x0000000405457239 */ /* 0x000fe20000001445 */
[-C--:B------:R-:W-:Y:S01]  /*60d0*/  IMAD R10, R53, R50.reuse, R10 ;  /* 0x00000032350a7224 */ /* 0x080fe200078e020a */
[----:B------:R-:W-:Y:S01]  /*60e0*/  SHF.L.U32 R53, R59, 0x8, RZ ;  /* 0x000000083b357819 */ /* 0x000fe200000006ff */
[----:B------:R-:W-:Y:S01]  /*60f0*/  IMAD R15, R51, R50, R15 ;  /* 0x00000032330f7224 */ /* 0x000fe200078e020f */
[----:B------:R-:W-:Y:S01]  /*6100*/  SHF.L.U32 R51, R59, 0x10, RZ ;  /* 0x000000103b337819 */ /* 0x000fe200000006ff */
[C---:B------:R-:W-:Y:S01]  /*6110*/  IMAD R12, R47.reuse, R16, RZ ;  /* 0x000000102f0c7224 */ /* 0x040fe200078e02ff */
[----:B------:R-:W-:Y:S01]  /*6120*/  SHF.R.S32.HI R53, RZ, 0x18, R53 ;  /* 0x00000018ff357819 */ /* 0x000fe20000011435 */
[C---:B------:R-:W-:Y:S01]  /*6130*/  IMAD R13, R47.reuse, R17, RZ ;  /* 0x000000112f0d7224 */ /* 0x040fe200078e02ff */
[----:B------:R-:W-:Y:S01]  /*6140*/  SHF.R.S32.HI R51, RZ, 0x18, R51 ;  /* 0x00000018ff337819 */ /* 0x000fe20000011433 */
[----:B------:R-:W-:Y:S01]  /*6150*/  IMAD R14, R47, R18, RZ ;  /* 0x000000122f0e7224 */ /* 0x000fe200078e02ff */
[----:B------:R-:W-:Y:S01]  /*6160*/  I2IP.S8.S32.SAT R70, R15, R10, RZ ;  /* 0x0000000a0f467239 */ /* 0x000fe200000014ff */
[----:B------:R-:W-:Y:S01]  /*6170*/  IMAD R12, R49, R50, R12 ;  /* 0x00000032310c7224 */ /* 0x000fe200078e020c */
[----:B------:R-:W-:Y:S01]  /*6180*/  SHF.R.S32.HI R49, RZ, 0x18, R59 ;  /* 0x00000018ff317819 */ /* 0x000fe2000001143b */
[----:B------:R-:W-:Y:S01]  /*6190*/  IMAD R19, R47, R19, RZ ;  /* 0x000000132f137224 */ /* 0x000fe200078e02ff */
[----:B------:R-:W-:Y:S01]  /*61a0*/  I2IP.S8.S32.SAT R70, R9, R8, R70 ;  /* 0x0000000809467239 */ /* 0x000fe20000001446 */
[-C--:B------:R-:W-:Y:S01]  /*61b0*/  IMAD R13, R51, R50.reuse, R13 ;  /* 0x00000032330d7224 */ /* 0x080fe200078e020d */
[C---:B------:R-:W-:Y:S01]  /*61c0*/  PRMT R51, R60.reuse, 0x8880, RZ ;  /* 0x000088803c337816 */ /* 0x040fe200000000ff */
[-C--:B------:R-:W-:Y:S01]  /*61d0*/  IMAD R14, R53, R50.reuse, R14 ;  /* 0x00000032350e7224 */ /* 0x080fe200078e020e */
[----:B------:R-:W-:Y:S01]  /*61e0*/  PRMT R53, R61, 0x8880, RZ ;  /* 0x000088803d357816 */ /* 0x000fe200000000ff */
[----:B------:R-:W-:Y:S01]  /*61f0*/  IMAD R19, R49, R50, R19 ;  /* 0x0000003231137224 */ /* 0x000fe200078e0213 */
[----:B------:R-:W-:Y:S01]  /*6200*/  MOV R49, R51 ;  /* 0x0000003300317202 */ /* 0x000fe20000000f00 */
[----:B------:R-:W-:Y:S02]  /*6210*/  IMAD R16, R47, R20, RZ ;  /* 0x000000142f107224 */ /* 0x000fe400078e02ff */
[C---:B------:R-:W-:Y:S01]  /*6220*/  IMAD.U32 R52, R60.reuse, 0x10000, RZ ;  /* 0x000100003c347824 */ /* 0x040fe200078e00ff */
[----:B------:R-:W-:Y:S01]  /*6230*/  I2IP.S8.S32.SAT R71, R19, R14, RZ ;  /* 0x0000000e13477239 */ /* 0x000fe200000014ff */
[----:B------:R-:W-:Y:S01]  /*6240*/  IMAD R16, R49, R50, R16 ;  /* 0x0000003231107224 */ /* 0x000fe200078e0210 */
[----:B------:R-:W-:Y:S01]  /*6250*/  SHF.L.U32 R49, R60, 0x8, RZ ;  /* 0x000000083c317819 */ /* 0x000fe200000006ff */
[C---:B------:R-:W-:Y:S01]  /*6260*/  IMAD R17, R47.reuse, R21, RZ ;  /* 0x000000152f117224 */ /* 0x040fe200078e02ff */
[----:B------:R-:W-:Y:S01]  /*6270*/  SHF.R.S32.HI R51, RZ, 0x18, R52 ;  /* 0x00000018ff337819 */ /* 0x000fe20000011434 */
[C---:B------:R-:W-:Y:S01]  /*6280*/  IMAD R18, R47.reuse, R22, RZ ;  /* 0x000000162f127224 */ /* 0x040fe200078e02ff */
[----:B------:R-:W-:Y:S01]  /*6290*/  SHF.R.S32.HI R49, RZ, 0x18, R49 ;  /* 0x00000018ff317819 */ /* 0x000fe20000011431 */
[----:B------:R-:W-:Y:S01]  /*62a0*/  IMAD R23, R47, R23, RZ ;  /* 0x000000172f177224 */ /* 0x000fe200078e02ff */
[----:B------:R-:W-:Y:S01]  /*62b0*/  I2IP.S8.S32.SAT R71, R13, R12, R71 ;  /* 0x0000000c0d477239 */ /* 0x000fe20000001447 */
[----:B------:R-:W-:Y:S01]  /*62c0*/  IMAD R17, R51, R50, R17 ;  /* 0x0000003233117224 */ /* 0x000fe200078e0211 */
[C---:B------:R-:W-:Y:S01]  /*62d0*/  SHF.L.U32 R52, R61.reuse, 0x10, RZ ;  /* 0x000000103d347819 */ /* 0x040fe200000006ff */
[----:B------:R-:W-:Y:S01]  /*62e0*/  IMAD.SHL.U32 R54, R61, 0x100, RZ ;  /* 0x000001003d367824 */ /* 0x000fe200078e00ff */
[----:B------:R-:W-:Y:S01]  /*62f0*/  SHF.R.S32.HI R51, RZ, 0x18, R60 ;  /* 0x00000018ff337819 */ /* 0x000fe2000001143c */
[----:B------:R-:W-:Y:S01]  /*6300*/  IMAD R20, R47, R24, RZ ;  /* 0x000000182f147224 */ /* 0x000fe200078e02ff */
[----:B------:R1:W-:Y:S01]  /*6310*/  STS.128 [R95+UR49+0x4200], R68 ;  /* 0x004200445f007988 */ /* 0x0003e20008000c31 */
[-C--:B------:R-:W-:Y:S01]  /*6320*/  IMAD R18, R49, R50.reuse, R18 ;  /* 0x0000003231127224 */ /* 0x080fe200078e0212 */
[----:B------:R-:W-:Y:S01]  /*6330*/  SHF.R.S32.HI R52, RZ, 0x18, R52 ;  /* 0x00000018ff347819 */ /* 0x000fe20000011434 */
[----:B------:R-:W-:Y:S01]  /*6340*/  IMAD R21, R47, R25, RZ ;  /* 0x000000192f157224 */ /* 0x000fe200078e02ff */
[----:B------:R-:W-:Y:S01]  /*6350*/  SHF.R.S32.HI R49, RZ, 0x18, R54 ;  /* 0x00000018ff317819 */ /* 0x000fe20000011436 */
[----:B------:R-:W-:Y:S01]  /*6360*/  IMAD R23, R51, R50, R23 ;  /* 0x0000003233177224 */ /* 0x000fe200078e0217 */
[----:B------:R-:W-:Y:S01]  /*6370*/  SHF.R.S32.HI R51, RZ, 0x18, R61 ;  /* 0x00000018ff337819 */ /* 0x000fe2000001143d */
[----:B------:R-:W-:Y:S01]  /*6380*/  IMAD R22, R47, R26, RZ ;  /* 0x0000001a2f167224 */ /* 0x000fe200078e02ff */
[----:B------:R-:W-:Y:S01]  /*6390*/  SHF.R.S32.HI R54, RZ, 0x18, R63 ;  /* 0x00000018ff367819 */ /* 0x000fe2000001143f */
[----:B------:R-:W-:Y:S01]  /*63a0*/  IMAD R20, R53, R50, R20 ;  /* 0x0000003235147224 */ /* 0x000fe200078e0214 */
[----:B------:R-:W-:Y:S01]  /*63b0*/  I2IP.S8.S32.SAT R76, R23, R18, RZ ;  /* 0x00000012174c7239 */ /* 0x000fe200000014ff */
[----:B------:R-:W-:Y:S01]  /*63c0*/  IMAD R27, R47, R27, RZ ;  /* 0x0000001b2f1b7224 */ /* 0x000fe200078e02ff */
[----:B------:R-:W-:Y:S01]  /*63d0*/  SHF.L.U32 R53, R62, 0x8, RZ ;  /* 0x000000083e357819 */ /* 0x000fe200000006ff */
[-C--:B------:R-:W-:Y:S01]  /*63e0*/  IMAD R21, R52, R50.reuse, R21 ;  /* 0x0000003234157224 */ /* 0x080fe200078e0215 */
[C---:B------:R-:W-:Y:S01]  /*63f0*/  SHF.L.U32 R52, R62.reuse, 0x10, RZ ;  /* 0x000000103e347819 */ /* 0x040fe200000006ff */
[----:B------:R-:W-:Y:S01]  /*6400*/  IMAD R22, R49, R50, R22 ;  /* 0x0000003231167224 */ /* 0x000fe200078e0216 */
[----:B------:R-:W-:Y:S01]  /*6410*/  PRMT R49, R62, 0x8880, RZ ;  /* 0x000088803e317816 */ /* 0x000fe200000000ff */
[----:B------:R-:W-:Y:S01]  /*6420*/  IMAD R24, R47, R28, RZ ;  /* 0x0000001c2f187224 */ /* 0x000fe200078e02ff */
[----:B------:R-:W-:Y:S01]  /*6430*/  I2IP.S8.S32.SAT R76, R17, R16, R76 ;  /* 0x00000010114c7239 */ /* 0x000fe2000000144c */
[----:B------:R-:W-:Y:S01]  /*6440*/  IMAD R27, R51, R50, R27 ;  /* 0x00000032331b7224 */ /* 0x000fe200078e021b */
[----:B------:R-:W-:Y:S01]  /*6450*/  SHF.R.S32.HI R51, RZ, 0x18, R52 ;  /* 0x00000018ff337819 */ /* 0x000fe20000011434 */
[C---:B------:R-:W-:Y:S01]  /*6460*/  IMAD R25, R47.reuse, R29, RZ ;  /* 0x0000001d2f197224 */ /* 0x040fe200078e02ff */
[----:B------:R-:W-:Y:S01]  /*6470*/  SHF.R.S32.HI R53, RZ, 0x18, R53 ;  /* 0x00000018ff357819 */ /* 0x000fe20000011435 */
[----:B------:R-:W-:Y:S01]  /*6480*/  IMAD R26, R47, R30, RZ ;  /* 0x0000001e2f1a7224 */ /* 0x000fe200078e02ff */
[----:B------:R-:W-:Y:S01]  /*6490*/  I2IP.S8.S32.SAT R77, R27, R22, RZ ;  /* 0x000000161b4d7239 */ /* 0x000fe200000014ff */
[-C--:B------:R-:W-:Y:S01]  /*64a0*/  IMAD R24, R49, R50.reuse, R24 ;  /* 0x0000003231187224 */ /* 0x080fe200078e0218 */
[----:B------:R-:W-:Y:S01]  /*64b0*/  SHF.L.U32 R52, R63, 0x10, RZ ;  /* 0x000000103f347819 */ /* 0x000fe200000006ff */
[----:B------:R-:W-:Y:S01]  /*64c0*/  IMAD R25, R51, R50, R25 ;  /* 0x0000003233197224 */ /* 0x000fe200078e0219 */
[----:B------:R-:W-:Y:S01]  /*64d0*/  I2IP.S8.S32.SAT R77, R21, R20, R77 ;  /* 0x00000014154d7239 */ /* 0x000fe2000000144d */
[----:B------:R-:W-:Y:S01]  /*64e0*/  IMAD R26, R53, R50, R26 ;  /* 0x00000032351a7224 */ /* 0x000fe200078e021a */
[----:B------:R-:W-:Y:S01]  /*64f0*/  SHF.R.S32.HI R49, RZ, 0x18, R62 ;  /* 0x00000018ff317819 */ /* 0x000fe2000001143e */
[----:B------:R-:W-:Y:S01]  /*6500*/  IMAD R31, R47, R31, RZ ;  /* 0x0000001f2f1f7224 */ /* 0x000fe200078e02ff */
[C---:B------:R-:W-:Y:S01]  /*6510*/  PRMT R51, R63.reuse, 0x8880, RZ ;  /* 0x000088803f337816 */ /* 0x040fe200000000ff */
[----:B------:R-:W-:Y:S01]  /*6520*/  IMAD.SHL.U32 R53, R63, 0x100, RZ ;  /* 0x000001003f357824 */ /* 0x000fe200078e00ff */
[----:B------:R-:W-:Y:S01]  /*6530*/  SHF.R.S32.HI R52, RZ, 0x18, R52 ;  /* 0x00000018ff347819 */ /* 0x000fe20000011434 */
[C---:B------:R-:W-:Y:S02]  /*6540*/  IMAD R28, R47.reuse, R32, RZ ;  /* 0x000000202f1c7224 */ /* 0x040fe400078e02ff */
[----:B------:R-:W-:Y:S01]  /*6550*/  IMAD R29, R47, R33, RZ ;  /* 0x000000212f1d7224 */ /* 0x000fe200078e02ff */
[----:B------:R-:W-:Y:S01]  /*6560*/  SHF.R.S32.HI R53, RZ, 0x18, R53 ;  /* 0x00000018ff357819 */ /* 0x000fe20000011435 */
[-C--:B------:R-:W-:Y:S02]  /*6570*/  IMAD R31, R49, R50.reuse, R31 ;  /* 0x00000032311f7224 */ /* 0x080fe400078e021f */
[----:B------:R-:W-:Y:S02]  /*6580*/  IMAD R28, R51, R50, R28 ;  /* 0x00000032331c7224 */ /* 0x000fe400078e021c */
[----:B------:R-:W-:Y:S01]  /*6590*/  IMAD R30, R47, R34, RZ ;  /* 0x000000222f1e7224 */ /* 0x000fe200078e02ff */
[----:B------:R-:W-:Y:S01]  /*65a0*/  I2IP.S8.S32.SAT R55, R31, R26, RZ ;  /* 0x0000001a1f377239 */ /* 0x000fe200000014ff */
[----:B------:R-:W-:Y:S02]  /*65b0*/  IMAD R29, R52, R50, R29 ;  /* 0x00000032341d7224 */ /* 0x000fe400078e021d */
[----:B------:R-:W-:Y:S01]  /*65c0*/  IMAD R35, R47, R35, RZ ;  /* 0x000000232f237224 */ /* 0x000fe200078e02ff */
[----:B------:R-:W-:Y:S01]  /*65d0*/  I2IP.S8.S32.SAT R78, R25, R24, R55 ;  /* 0x00000018194e7239 */ /* 0x000fe20000001437 */
[-C--:B------:R-:W-:Y:S01]  /*65e0*/  IMAD R30, R53, R50.reuse, R30 ;  /* 0x00000032351e7224 */ /* 0x080fe200078e021e */
[----:B------:R-:W-:Y:S01]  /*65f0*/  LEA R55, R100, UR49, 0x3 ;  /* 0x0000003164377c11 */ /* 0x000fe2000f8e18ff */
[----:B------:R-:W-:Y:S05]  /*6600*/  IMAD R35, R54, R50, R35 ;  /* 0x0000003236237224 */ /* 0x000fea00078e0223 */
[----:B------:R-:W-:Y:S04]  /*6610*/  I2IP.S8.S32.SAT R73, R35, R30, RZ ;  /* 0x0000001e23497239 */ /* 0x000fe800000014ff */
[----:B------:R-:W-:Y:S05]  /*6620*/  I2IP.S8.S32.SAT R79, R29, R28, R73 ;  /* 0x0000001c1d4f7239 */ /* 0x000fea0000001449 */
[----:B------:R1:W-:Y:S01]  /*6630*/  STS.128 [R109+0x4210], R76 ;  /* 0x0042104c6d007388 */ /* 0x0003e20000000c00 */
[----:B------:R-:W-:Y:S01]  /*6640*/  @!PT LDS RZ, [RZ] ;  /* 0x00000000fffff984 */ /* 0x000fe20000000800 */
[----:B------:R-:W-:Y:S01]  /*6650*/  @!PT LDS RZ, [RZ] ;  /* 0x00000000fffff984 */ /* 0x000fe20000000800 */
[----:B------:R-:W-:Y:S01]  /*6660*/  @!PT LDS RZ, [RZ] ;  /* 0x00000000fffff984 */ /* 0x000fe20000000800 */
[----:B------:R-:W-:Y:S01]  /*6670*/  @!PT LDS RZ, [RZ] ;  /* 0x00000000fffff984 */ /* 0x000fe20000000800 */
[----:B------:R2:W-:Y:S07]  /*6680*/  MEMBAR.ALL.CTA ;  /* 0x0000000000007992 */ /* 0x0005ee0000008000 */
[----:B--2---:R-:W2:Y:S02]  /*6690*/  FENCE.VIEW.ASYNC.S ;  /* 0x00000000000073c6 */ /* 0x004ea40000000000 */
[----:B--2---:R-:W-:Y:S06]  /*66a0*/  BAR.SYNC.DEFER_BLOCKING 0x1, 0x80 ;  /* 0x0042000000007b1d */ /* 0x004fec0000010000 */
[----:B------:R-:W-:Y:S05]  /*66b0*/  @P0 BRA `(.L_x_101) ;  /* 0x0000000000280947 */ /* 0x000fea0003800000 */
[----:B------:R-:W-:Y:S02]  /*66c0*/  UIADD3 UR4, UPT, UPT, UR49, 0x4200, URZ ;  /* 0x0000420031047890 */ /* 0x000fe4000fffe0ff */
[----:B------:R-:W-:Y:S01]  /*66d0*/  UIADD3 UR6, UP0, UPT, UR52, 0x680, URZ ;  /* 0x0000068034067890 */ /* 0x000fe2000ff1e0ff */
[----:B------:R-:W-:Y:S03]  /*66e0*/  UMOV UR43, UR36 ;  /* 0x00000024002b7c82 */ /* 0x000fe60008000000 */
[----:B------:R-:W-:Y:S01]  /*66f0*/  MOV R104, UR4 ;  /* 0x0000000400687c02 */ /* 0x000fe20008000f00 */
[----:B------:R-:W-:Y:S03]  /*6700*/  UIADD3.X UR7, UPT, UPT, URZ, UR53, URZ, UP0, !UPT ;  /* 0x00000035ff077290 */ /* 0x000fe600087fe4ff */
[----:B------:R-:W-:Y:S11]  /*6710*/  R2UR UR40, R104 ;  /* 0x00000000682872ca */ /* 0x000ff600000e0000 */
[----:B------:R-:W-:Y:S02]  /*6720*/  @!UPT UIADD3 URZ, UPT, UPT, URZ, URZ, URZ ;  /* 0x000000fffffff290 */ /* 0x000fe4000fffe0ff */
[----:B------:R2:W-:Y:S01]  /*6730*/  UTMASTG.3D [UR40], [UR6] ;  /* 0x00000028060073b5 */ /* 0x0005e20008010000 */
[----:B------:R0:W-:Y:S01]  /*6740*/  UTMACMDFLUSH ;  /* 0x00000000000079b7 */ /* 0x0001e20000000000 */
[----:B--2---:R-:W-:Y:S04]  /*6750*/  DEPBAR.LE SB0, 0x1 ;  /* 0x000080400000791a */ /* 0x004fe80000000000 */
.L_x_101:
[----:B------:R-:W-:Y:S05]  /*6760*/  BSYNC.RECONVERGENT B0 ;  /* 0x0000000000007941 */ /* 0x000fea0003800200 */
.L_x_100:
[----:B------:R-:W-:Y:S06]  /*6770*/  BAR.SYNC.DEFER_BLOCKING 0x1, 0x80 ;  /* 0x0042000000007b1d */ /* 0x000fec0000010000 */
[----:B------:R-:W2:Y:S01]  /*6780*/  @P6 SYNCS.PHASECHK.TRANS64.TRYWAIT P0, [R55+URZ+0x60], R74 ;  /* 0x0000604a370065a7 */ /* 0x000ea200080011ff */
[----:B------:R-:W-:Y:S01]  /*6790*/  BSSY B1, `(.L_x_102) ;  /* 0x000001f000017945 */ /* 0x000fe20003800000 */
[----:B--2---:R-:W-:Y:S03]  /*67a0*/  @P6 SEL R64, RZ, 0x1, !P0 ;  /* 0x00000001ff406807 */ /* 0x004fe60004000000 */
[----:B------:R-:W-:Y:S05]  /*67b0*/  @!P6 BRA `(.L_x_103) ;  /* 0x000000000070e947 */ /* 0x000fea0003800000 */
[----:B------:R-:W-:Y:S01]  /*67c0*/  ISETP.NE.AND P1, PT, R65, RZ, PT ;  /* 0x000000ff4100720c */ /* 0x000fe20003f25270 */
[----:B------:R-:W-:Y:S01]  /*67d0*/  BSSY B0, `(.L_x_104) ;  /* 0x0000008000007945 */ /* 0x000fe20003800000 */
[----:B------:R-:W-:Y:S11]  /*67e0*/  ISETP.NE.AND P0, PT, R64, RZ, PT ;  /* 0x000000ff4000720c */ /* 0x000ff60003f05270 */
[----:B------:R-:W-:Y:S04]  /*67f0*/  @P1 IMAD R3, R100, 0x1000, R67 ;  /* 0x0000100064031824 */ /* 0x000fe800078e0243 */
[----:B------:R-:W-:Y:S01]  /*6800*/  @P1 IMAD.IADD R2, R66, 0x1, R3 ;  /* 0x0000000142021824 */ /* 0x000fe200078e0203 */
[----:B------:R-:W-:Y:S06]  /*6810*/  @P0 BRA `(.L_x_105) ;  /* 0x00000000000c0947 */ /* 0x000fec0003800000 */
[----:B------:R-:W-:Y:S04]  /*6820*/  SHF.L.U32 R0, R99, 0x1f, RZ ;  /* 0x0000001f63007819 */ /* 0x000fe800000006ff */
[----:B------:R-:W2:Y:S02]  /*6830*/  SYNCS.PHASECHK.TRANS64.TRYWAIT P0, [R55+URZ+0x60], R0 ;  /* 0x00006000370075a7 */ /* 0x000ea400080011ff */
[----:B--2---:R-:W-:Y:S05]  /*6840*/  @!P0 BRA `(.L_x_106) ;  /* 0x0000003400048947 */ /* 0x004fea0003800000 */
.L_x_105:
[----:B------:R-:W-:Y:S05]  /*6850*/  BSYNC B0 ;  /* 0x0000000000007941 */ /* 0x000fea0003800000 */
.L_x_104:
[----:B------:R-:W-:Y:S01]  /*6860*/  ISETP.NE.AND P0, PT, R65, RZ, PT ;  /* 0x000000ff4100720c */ /* 0x000fe20003f05270 */
[----:B--2---:R-:W-:Y:S02]  /*6870*/  VIADD R55, R55, 0x80 ;  /* 0x0000008037377836 */ /* 0x004fe40000000000 */
[----:B------:R-:W-:Y:S02]  /*6880*/  IMAD.U32 R0, RZ, RZ, UR37 ;  /* 0x00000025ff007e24 */ /* 0x000fe4000f8e00ff */
[----:B------:R-:W-:Y:S03]  /*6890*/  VIADD R100, R100, 0x1 ;  /* 0x0000000164647836 */ /* 0x000fe60000000000 */
[----:B------:R-:W-:Y:S05]  /*68a0*/  PRMT R0, R0, 0x654, R55 ;  /* 0x0000065400007816 */ /* 0x000fea0000000037 */
[----:B------:R2:W3:Y:S04]  /*68b0*/  @P0 LDS.128 R56, [R3+0x200] ;  /* 0x0002000003380984 */ /* 0x0004e80000000c00 */
[----:B------:R2:W4:Y:S01]  /*68c0*/  @P0 LDS.128 R60, [R2+0x210] ;  /* 0x00021000023c0984 */ /* 0x0005220000000c00 */
        /* <DEDUP_REMOVED lines=10> */
[----:B--23--:R-:W-:Y:S02]  /*6970*/  LOP3.LUT R99, R99, R0, RZ, 0x3c, !PT ;  /* 0x0000000063637212 */ /* 0x00cfe400078e3cff */
.L_x_103:
[----:B------:R-:W-:Y:S05]  /*6980*/  BSYNC B1 ;  /* 0x0000000000017941 */ /* 0x000fea0003800000 */
.L_x_102:
[----:B------:R-:W-:Y:S05]  /*6990*/  VIADD R3, R48, 0x40 ;  /* 0x0000004030037836 */ /* 0x000fea0000000000 */
[----:B------:R-:W-:Y:S04]  /*69a0*/  SHF.R.U32.HI R3, RZ, 0x15, R3 ;  /* 0x00000015ff037819 */ /* 0x000fe80000011603 */
[----:B------:R-:W-:Y:S11]  /*69b0*/  LOP3.LUT P0, RZ, R3, 0x3, R96, 0x48, !PT ;  /* 0x0000000303ff7812 */ /* 0x000ff60007804860 */
[----:B------:R-:W-:Y:S02]  /*69c0*/  @!UPT UIADD3 URZ, UPT, UPT, URZ, URZ, URZ ;  /* 0x000000fffffff290 */ /* 0x000fe4000fffe0ff */
[----:B------:R-:W-:Y:S05]  /*69d0*/  @!P0 BRA `(.L_x_107) ;  /* 0x0000000000408947 */ /* 0x000fea0003800000 */
[----:B------:R-:W2:Y:S01]  /*69e0*/  LDCU.64 UR8, c[0x4][0x78] ;  /* 0x01000f00ff0877ac */ /* 0x000ea20008000a00 */
[----:B------:R-:W-:Y:S01]  /*69f0*/  MOV R3, 0x0 ;  /* 0x0000000000037802 */ /* 0x000fe20000000f00 */
[----:B------:R-:W-:Y:S02]  /*6a00*/  HFMA2 R12, -RZ, RZ, 0, 5.9604644775390625e-08 ;  /* 0x00000001ff0c7431 */ /* 0x000fe400000001ff */
[----:B------:R-:W-:Y:S02]  /*6a10*/  IMAD.MOV.U32 R8, RZ, RZ, 0x192 ;  /* 0x00000192ff087424 */ /* 0x000fe400078e00ff */
[----:B------:R-:W-:Y:S01]  /*6a20*/  IMAD.MOV.U32 R13, RZ, RZ, RZ ;  /* 0x000000ffff0d7224 */ /* 0x000fe200078e00ff */
[----:B------:R-:W3:Y:S01]  /*6a30*/  LDCU.64 UR6, c[0x4][0x80] ;  /* 0x01001000ff0677ac */ /* 0x000ee20008000a00 */
[----:B------:R-:W1:Y:S01]  /*6a40*/  LDC.64 R2, c[0x4][R3] ;  /* 0x0100000003027b82 */ /* 0x000e620000000a00 */
[----:B------:R-:W5:Y:S01]  /*6a50*/  LDCU.64 UR4, c[0x4][0x18] ;  /* 0x01000300ff0477ac */ /* 0x000f620008000a00 */
[----:B--2---:R-:W-:Y:S01]  /*6a60*/  MOV R5, UR9 ;  /* 0x0000000900057c02 */ /* 0x004fe20008000f00 */
[----:B------:R-:W-:Y:S01]  /*6a70*/  IMAD.U32 R4, RZ, RZ, UR8 ;  /* 0x00000008ff047e24 */ /* 0x000fe2000f8e00ff */
[----:B---3--:R-:W-:Y:S01]  /*6a80*/  MOV R7, UR7 ;  /* 0x0000000700077c02 */ /* 0x008fe20008000f00 */
[----:B------:R-:W-:Y:S01]  /*6a90*/  IMAD.U32 R6, RZ, RZ, UR6 ;  /* 0x00000006ff067e24 */ /* 0x000fe2000f8e00ff */
[----:B-----5:R-:W-:Y:S01]  /*6aa0*/  MOV R11, UR5 ;  /* 0x00000005000b7c02 */ /* 0x020fe20008000f00 */
[----:B------:R-:W-:Y:S02]  /*6ab0*/  IMAD.U32 R10, RZ, RZ, UR4 ;  /* 0x00000004ff0a7e24 */ /* 0x000fe4000f8e00ff */
[----:B------:R-:W-:Y:S07]  /*6ac0*/  LEPC R20, `(.L_x_107) ;  /* 0x000000001014794e */ /* 0x000fee0000000000 */
[----:B-1--4-:R-:W-:Y:S05]  /*6ad0*/  CALL.ABS.NOINC R2 ;  /* 0x0000000002007343 */ /* 0x012fea0003c00000 */
.L_x_107:
[----:B------:R-:W-:Y:S01]  /*6ae0*/  SHF.L.U32 R51, R56, 0x10, RZ ;  /* 0x0000001038337819 */ /* 0x000fe200000006ff */
[----:B------:R-:W-:Y:S05]  /*6af0*/  WARPSYNC.ALL ;  /* 0x0000000000007948 */ /* 0x000fea0003800000 */
[----:B------:R-:W-:Y:S01]  /*6b00*/  R2UR UR4, R48 ;  /* 0x00000000300472ca */ /* 0x000fe200000e0000 */
[----:B------:R-:W-:Y:S01]  /*6b10*/  BSSY.RECONVERGENT B0, `(.L_x_108) ;  /* 0x0000099000007945 */ /* 0x000fe20003800200 */
[C---:B------:R-:W-:Y:S02]  /*6b20*/  PRMT R49, R56.reuse, 0x8880, RZ ;  /* 0x0000888038317816 */ /* 0x040fe400000000ff */
[----:B------:R-:W-:Y:S02]  /*6b30*/  SHF.R.S32.HI R51, RZ, 0x18, R51 ;  /* 0x00000018ff337819 */ /* 0x000fe40000011433 */
[----:B------:R-:W-:Y:S02]  /*6b40*/  SHF.L.U32 R52, R56, 0x8, RZ ;  /* 0x0000000838347819 */ /* 0x000fe400000006ff */
[----:B------:R-:W-:Y:S02]  /*6b50*/  SHF.L.U32 R53, R57, 0x8, RZ ;  /* 0x0000000839357819 */ /* 0x000fe400000006ff */
[----:B------:R-:W-:Y:S02]  /*6b60*/  SHF.R.S32.HI R54, RZ, 0x18, R58 ;  /* 0x00000018ff367819 */ /* 0x000fe4000001143a */
[----:B------:R-:W-:Y:S01]  /*6b70*/  SHF.R.S32.HI R53, RZ, 0x18, R53 ;  /* 0x00000018ff357819 */ /* 0x000fe20000011435 */
[----:B------:R-:W-:Y:S01]  /*6b80*/  LDTM.16dp32bit_t0_t15.x32 R4, tmem[UR4+0x40] ;  /* 0x00004004000479ee */ /* 0x000fe20008a80000 */
[----:B------:R-:W2:Y:S01]  /*6b90*/  LDTM.16dp32bit_t16_t31.x32 R4, tmem[UR4+0x60] ;  /* 0x00006004000479ee */ /* 0x000ea20008aa0000 */
[----:B----4-:R-:W-:Y:S02]  /*6ba0*/  SHF.L.U32 R55, R62, 0x8, RZ ;  /* 0x000000083e377819 */ /* 0x010fe400000006ff */
[----:B------:R-:W-:Y:S02]  /*6bb0*/  ISETP.NE.AND P0, PT, R105, RZ, PT ;  /* 0x000000ff6900720c */ /* 0x000fe40003f05270 */
[----:B------:R-:W-:Y:S02]  /*6bc0*/  SHF.R.S32.HI R55, RZ, 0x18, R55 ;  /* 0x00000018ff377819 */ /* 0x000fe40000011437 */
[----:B------:R-:W-:Y:S01]  /*6bd0*/  ISETP.NE.AND P6, PT, R72, RZ, PT ;  /* 0x000000ff4800720c */ /* 0x000fe20003fc5270 */
[C---:B--2---:R-:W-:Y:S02]  /*6be0*/  IMAD R0, R47.reuse, R4, RZ ;  /* 0x000000042f007224 */ /* 0x044fe400078e02ff */
        /* <DEDUP_REMOVED lines=12> */
[C---:B------:R-:W-:Y:S01]  /*6cb0*/  IMAD R4, R47.reuse, R8, RZ ;  /* 0x000000082f047224 */ /* 0x040fe200078e02ff */
[----:B------:R-:W-:Y:S01]  /*6cc0*/  SHF.L.U32 R52, R58, 0x10, RZ ;  /* 0x000000103a347819 */ /* 0x000fe200000006ff */
[----:B------:R-:W-:Y:S01]  /*6cd0*/  IMAD R5, R47, R9, RZ ;  /* 0x000000092f057224 */ /* 0x000fe200078e02ff */
[----:B-1----:R-:W-:Y:S01]  /*6ce0*/  I2IP.S8.S32.SAT R69, R7, R3, RZ ;  /* 0x0000000307457239 */ /* 0x002fe200000014ff */
[----:B------:R-:W-:Y:S01]  /*6cf0*/  IMAD R6, R47, R10, RZ ;  /* 0x0000000a2f067224 */ /* 0x000fe200078e02ff */
[----:B------:R-:W-:Y:S01]  /*6d00*/  SHF.R.S32.HI R52, RZ, 0x18, R52 ;  /* 0x00000018ff347819 */ /* 0x000fe20000011434 */
[----:B------:R-:W-:Y:S01]  /*6d10*/  IMAD R4, R49, R50, R4 ;  /* 0x0000003231047224 */ /* 0x000fe200078e0204 */
[----:B------:R-:W-:Y:S01]  /*6d20*/  I2IP.S8.S32.SAT R68, R2, R0, R69 ;  /* 0x0000000002447239 */ /* 0x000fe20000001445 */
[-C--:B------:R-:W-:Y:S01]  /*6d30*/  IMAD R5, R51, R50.reuse, R5 ;  /* 0x0000003233057224 */ /* 0x080fe200078e0205 */
[----:B------:R-:W-:Y:S01]  /*6d40*/  SHF.R.S32.HI R49, RZ, 0x18, R57 ;  /* 0x00000018ff317819 */ /* 0x000fe20000011439 */
[----:B------:R-:W-:Y:S01]  /*6d50*/  IMAD R11, R47, R11, RZ ;  /* 0x0000000b2f0b7224 */ /* 0x000fe200078e02ff */
[C---:B------:R-:W-:Y:S01]  /*6d60*/  PRMT R51, R58.reuse, 0x8880, RZ ;  /* 0x000088803a337816 */ /* 0x040fe200000000ff */
[----:B------:R-:W-:Y:S01]  /*6d70*/  IMAD R6, R53, R50, R6 ;  /* 0x0000003235067224 */ /* 0x000fe200078e0206 */
[----:B------:R-:W-:Y:S01]  /*6d80*/  SHF.L.U32 R53, R58, 0x8, RZ ;  /* 0x000000083a357819 */ /* 0x000fe200000006ff */
[C---:B------:R-:W-:Y:S02]  /*6d90*/  IMAD R8, R47.reuse, R12, RZ ;  /* 0x0000000c2f087224 */ /* 0x040fe400078e02ff */
[----:B------:R-:W-:Y:S01]  /*6da0*/  IMAD R9, R47, R13, RZ ;  /* 0x0000000d2f097224 */ /* 0x000fe200078e02ff */
[----:B------:R-:W-:Y:S01]  /*6db0*/  SHF.R.S32.HI R53, RZ, 0x18, R53 ;  /* 0x00000018ff357819 */ /* 0x000fe20000011435 */
[----:B------:R-:W-:Y:S01]  /*6dc0*/  IMAD R11, R49, R50, R11 ;  /* 0x00000032310b7224 */ /* 0x000fe200078e020b */
[----:B------:R-:W-:Y:S01]  /*6dd0*/  PRMT R49, R59, 0x8880, RZ ;  /* 0x000088803b317816 */ /* 0x000fe200000000ff */
[----:B------:R-:W-:Y:S02]  /*6de0*/  IMAD R10, R47, R14, RZ ;  /* 0x0000000e2f0a7224 */ /* 0x000fe400078e02ff */
[----:B------:R-:W-:Y:S01]  /*6df0*/  IMAD R8, R51, R50, R8 ;  /* 0x0000003233087224 */ /* 0x000fe200078e0208 */
[----:B------:R-:W-:Y:S01]  /*6e00*/  I2IP.S8.S32.SAT R70, R11, R6, RZ ;  /* 0x000000060b467239 */ /* 0x000fe200000014ff */
[-C--:B------:R-:W-:Y:S01]  /*6e10*/  IMAD R9, R52, R50.reuse, R9 ;  /* 0x0000003234097224 */ /* 0x080fe200078e0209 */
[----:B------:R-:W-:Y:S01]  /*6e20*/  SHF.L.U32 R51, R59, 0x10, RZ ;  /* 0x000000103b337819 */ /* 0x000fe200000006ff */
[----:B------:R-:W-:Y:S01]  /*6e30*/  IMAD R10, R53, R50, R10 ;  /* 0x00000032350a7224 */ /* 0x000fe200078e020a */
[----:B------:R-:W-:Y:S01]  /*6e40*/  I2IP.S8.S32.SAT R69, R5, R4, R70 ;  /* 0x0000000405457239 */ /* 0x000fe20000001446 */
[----:B------:R-:W-:Y:S01]  /*6e50*/  IMAD R15, R47, R15, RZ ;  /* 0x0000000f2f0f7224 */ /* 0x000fe200078e02ff */
[----:B------:R-:W-:Y:S01]  /*6e60*/  SHF.R.S32.HI R51, RZ, 0x18, R51 ;  /* 0x00000018ff337819 */ /* 0x000fe20000011433 */
[----:B------:R-:W-:Y:S01]  /*6e70*/  IMAD.SHL.U32 R53, R59, 0x100, RZ ;  /* 0x000001003b357824 */ /* 0x000fe200078e00ff */
[----:B------:R-:W-:Y:S01]  /*6e80*/  SHF.R.S32.HI R52, RZ, 0x18, R59 ;  /* 0x00000018ff347819 */ /* 0x000fe2000001143b */
[C---:B------:R-:W-:Y:S02]  /*6e90*/  IMAD R12, R47.reuse, R16, RZ ;  /* 0x000000102f0c7224 */ /* 0x040fe400078e02ff */
[----:B------:R-:W-:Y:S01]  /*6ea0*/  IMAD R13, R47, R17, RZ ;  /* 0x000000112f0d7224 */ /* 0x000fe200078e02ff */
[----:B------:R-:W-:Y:S01]  /*6eb0*/  SHF.R.S32.HI R53, RZ, 0x18, R53 ;  /* 0x00000018ff357819 */ /* 0x000fe20000011435 */
[----:B------:R-:W-:Y:S01]  /*6ec0*/  IMAD R15, R54, R50, R15 ;  /* 0x00000032360f7224 */ /* 0x000fe200078e020f */
[----:B------:R-:W-:Y:S01]  /*6ed0*/  SHF.L.U32 R54, R61, 0x10, RZ ;  /* 0x000000103d367819 */ /* 0x000fe200000006ff */
[----:B------:R-:W-:Y:S02]  /*6ee0*/  IMAD R14, R47, R18, RZ ;  /* 0x000000122f0e7224 */ /* 0x000fe400078e02ff */
[----:B------:R-:W-:Y:S01]  /*6ef0*/  IMAD R12, R49, R50, R12 ;  /* 0x00000032310c7224 */ /* 0x000fe200078e020c */
[----:B------:R-:W-:Y:S01]  /*6f00*/  I2IP.S8.S32.SAT R71, R15, R10, RZ ;  /* 0x0000000a0f477239 */ /* 0x000fe200000014ff */
[----:B------:R-:W-:Y:S01]  /*6f10*/  IMAD R19, R47, R19, RZ ;  /* 0x000000132f137224 */ /* 0x000fe200078e02ff */
[----:B------:R-:W-:Y:S01]  /*6f20*/  PRMT R49, R60, 0x8880, RZ ;  /* 0x000088803c317816 */ /* 0x000fe200000000ff */
[----:B------:R-:W-:Y:S01]  /*6f30*/  IMAD R13, R51, R50, R13 ;  /* 0x00000032330d7224 */ /* 0x000fe200078e020d */
[----:B------:R-:W-:Y:S01]  /*6f40*/  I2IP.S8.S32.SAT R70, R9, R8, R71 ;  /* 0x0000000809467239 */ /* 0x000fe20000001447 */
[----:B------:R-:W-:Y:S01]  /*6f50*/  IMAD R16, R47, R20, RZ ;  /* 0x000000142f107224 */ /* 0x000fe200078e02ff */
[----:B------:R-:W-:Y:S01]  /*6f60*/  SHF.R.S32.HI R54, RZ, 0x18, R54 ;  /* 0x00000018ff367819 */ /* 0x000fe20000011436 */
[-C--:B------:R-:W-:Y:S01]  /*6f70*/  IMAD R14, R53, R50.reuse, R14 ;  /* 0x00000032350e7224 */ /* 0x080fe200078e020e */
[----:B------:R-:W-:Y:S01]  /*6f80*/  PRMT R53, R61, 0x8880, RZ ;  /* 0x000088803d357816 */ /* 0x000fe200000000ff */
[-C--:B------:R-:W-:Y:S01]  /*6f90*/  IMAD R19, R52, R50.reuse, R19 ;  /* 0x0000003234137224 */ /* 0x080fe200078e0213 */
[----:B------:R-:W-:Y:S01]  /*6fa0*/  SHF.R.S32.HI R52, RZ, 0x18, R60 ;  /* 0x00000018ff347819 */ /* 0x000fe2000001143c */
[----:B------:R-:W-:Y:S01]  /*6fb0*/  IMAD R16, R49, R50, R16 ;  /* 0x0000003231107224 */ /* 0x000fe200078e0210 */
[C---:B------:R-:W-:Y:S01]  /*6fc0*/  SHF.L.U32 R49, R60.reuse, 0x10, RZ ;  /* 0x000000103c317819 */ /* 0x040fe200000006ff */
[C---:B------:R-:W-:Y:S01]  /*6fd0*/  IMAD R17, R47.reuse, R21, RZ ;  /* 0x000000152f117224 */ /* 0x040fe200078e02ff */
[----:B------:R-:W-:Y:S01]  /*6fe0*/  SHF.L.U32 R51, R60, 0x8, RZ ;  /* 0x000000083c337819 */ /* 0x000fe200000006ff */
[C---:B------:R-:W-:Y:S01]  /*6ff0*/  IMAD R18, R47.reuse, R22, RZ ;  /* 0x000000162f127224 */ /* 0x040fe200078e02ff */
[----:B------:R-:W-:Y:S01]  /*7000*/  SHF.R.S32.HI R49, RZ, 0x18, R49 ;  /* 0x00000018ff317819 */ /* 0x000fe20000011431 */
[C---:B------:R-:W-:Y:S01]  /*7010*/  IMAD R23, R47.reuse, R23, RZ ;  /* 0x000000172f177224 */ /* 0x040fe200078e02ff */
[----:B------:R-:W-:Y:S01]  /*7020*/  SHF.R.S32.HI R51, RZ, 0x18, R51 ;  /* 0x00000018ff337819 */ /* 0x000fe20000011433 */
[----:B------:R-:W-:Y:S01]  /*7030*/  IMAD R20, R47, R24, RZ ;  /* 0x000000182f147224 */ /* 0x000fe200078e02ff */
[----:B------:R-:W-:Y:S01]  /*7040*/  I2IP.S8.S32.SAT R71, R19, R14, RZ ;  /* 0x0000000e13477239 */ /* 0x000fe200000014ff */
[----:B------:R-:W-:Y:S02]  /*7050*/  IMAD R17, R49, R50, R17 ;  /* 0x0000003231117224 */ /* 0x000fe400078e0211 */
[----:B------:R-:W-:Y:S01]  /*7060*/  IMAD.SHL.U32 R49, R61, 0x100, RZ ;  /* 0x000001003d317824 */ /* 0x000fe200078e00ff */
[----:B------:R-:W-:Y:S01]  /*7070*/  I2IP.S8.S32.SAT R71, R13, R12, R71 ;  /* 0x0000000c0d477239 */ /* 0x000fe20000001447 */
[-C--:B------:R-:W-:Y:S01]  /*7080*/  IMAD R18, R51, R50.reuse, R18 ;  /* 0x0000003233127224 */ /* 0x080fe200078e0212 */
[----:B------:R-:W-:Y:S01]  /*7090*/  SHF.R.S32.HI R51, RZ, 0x18, R61 ;  /* 0x00000018ff337819 */ /* 0x000fe2000001143d */
[C---:B------:R-:W-:Y:S01]  /*70a0*/  IMAD R21, R47.reuse, R25, RZ ;  /* 0x000000192f157224 */ /* 0x040fe200078e02ff */
[----:B------:R-:W-:Y:S01]  /*70b0*/  SHF.R.S32.HI R49, RZ, 0x18, R49 ;  /* 0x00000018ff317819 */ /* 0x000fe20000011431 */
[----:B------:R-:W-:Y:S01]  /*70c0*/  IMAD R23, R52, R50, R23 ;  /* 0x0000003234177224 */ /* 0x000fe200078e0217 */
[----:B------:R1:W-:Y:S01]  /*70d0*/  STS.128 [R95+UR49+0x5200], R68 ;  /* 0x005200445f007988 */ /* 0x0003e20008000c31 */
[----:B------:R-:W-:Y:S01]  /*70e0*/  IMAD R22, R47, R26, RZ ;  /* 0x0000001a2f167224 */ /* 0x000fe200078e02ff */
[C---:B------:R-:W-:Y:S01]  /*70f0*/  SHF.L.U32 R52, R62.reuse, 0x10, RZ ;  /* 0x000000103e347819 */ /* 0x040fe200000006ff */
        /* <DEDUP_REMOVED lines=9> */
[----:B------:R-:W-:Y:S01]  /*7190*/  SHF.R.S32.HI R49, RZ, 0x18, R62 ;  /* 0x00000018ff317819 */ /* 0x000fe2000001143e */
[----:B------:R-:W-:Y:S01]  /*71a0*/  IMAD R25, R47, R29, RZ ;  /* 0x0000001d2f197224 */ /* 0x000fe200078e02ff */
[----:B------:R-:W-:Y:S01]  /*71b0*/  SHF.R.S32.HI R54, RZ, 0x18, R63 ;  /* 0x00000018ff367819 */ /* 0x000fe2000001143f */
[-C--:B------:R-:W-:Y:S01]  /*71c0*/  IMAD R27, R51, R50.reuse, R27 ;  /* 0x00000032331b7224 */ /* 0x080fe200078e021b */
[----:B------:R-:W-:Y:S01]  /*71d0*/  PRMT R51, R63, 0x8880, RZ ;  /* 0x000088803f337816 */ /* 0x000fe200000000ff */
[----:B------:R-:W-:Y:S01]  /*71e0*/  IMAD R24, R53, R50, R24 ;  /* 0x0000003235187224 */ /* 0x000fe200078e0218 */
[----:B------:R-:W-:Y:S01]  /*71f0*/  SHF.L.U32 R53, R63, 0x8, RZ ;  /* 0x000000083f357819 */ /* 0x000fe200000006ff */
[----:B------:R-:W-:Y:S01]  /*7200*/  IMAD R26, R47, R30, RZ ;  /* 0x0000001e2f1a7224 */ /* 0x000fe200078e02ff */
[----:B------:R-:W-:Y:S01]  /*7210*/  I2IP.S8.S32.SAT R73, R27, R22, RZ ;  /* 0x000000161b497239 */ /* 0x000fe200000014ff */
[----:B------:R-:W-:Y:S01]  /*7220*/  IMAD R25, R52, R50, R25 ;  /* 0x0000003234197224 */ /* 0x000fe200078e0219 */
[----:B------:R-:W-:Y:S01]  /*7230*/  SHF.L.U32 R52, R63, 0x10, RZ ;  /* 0x000000103f347819 */ /* 0x000fe200000006ff */
[C---:B------:R-:W-:Y:S01]  /*7240*/  IMAD R31, R47.reuse, R31, RZ ;  /* 0x0000001f2f1f7224 */ /* 0x040fe200078e02ff */
[----:B------:R-:W-:Y:S01]  /*7250*/  SHF.R.S32.HI R53, RZ, 0x18, R53 ;  /* 0x00000018ff357819 */ /* 0x000fe20000011435 */
[----:B------:R-:W-:Y:S01]  /*7260*/  IMAD R28, R47, R32, RZ ;  /* 0x000000202f1c7224 */ /* 0x000fe200078e02ff */
[----:B------:R-:W-:Y:S01]  /*7270*/  SHF.R.S32.HI R52, RZ, 0x18, R52 ;  /* 0x00000018ff347819 */ /* 0x000fe20000011434 */
[----:B------:R-:W-:Y:S01]  /*7280*/  IMAD R26, R55, R50, R26 ;  /* 0x00000032371a7224 */ /* 0x000fe200078e021a */
[----:B------:R-:W-:Y:S01]  /*7290*/  I2IP.S8.S32.SAT R77, R21, R20, R73 ;  /* 0x00000014154d7239 */ /* 0x000fe20000001449 */
[----:B------:R-:W-:Y:S01]  /*72a0*/  IMAD R29, R47, R33, RZ ;  /* 0x000000212f1d7224 */ /* 0x000fe200078e02ff */
[----:B------:R-:W-:Y:S01]  /*72b0*/  LEA R73, R100, UR49, 0x3 ;  /* 0x0000003164497c11 */ /* 0x000fe2000f8e18ff */
        /* <DEDUP_REMOVED lines=8> */
[----:B------:R-:W-:Y:S01]  /*7340*/  @P6 SHF.L.U32 R74, R99, 0x1f, RZ ;  /* 0x0000001f634a6819 */ /* 0x000fe200000006ff */
        /* <DEDUP_REMOVED lines=12> */
[----:B------:R-:W-:Y:S02]  /*7410*/  UIADD3 UR8, UP0, UPT, UR52, 0x680, URZ ;  /* 0x0000068034087890 */ /* 0x000fe4000ff1e0ff */
[----:B------:R-:W-:Y:S02]  /*7420*/  UIADD3 UR5, UPT, UPT, UR41, 0x40, URZ ;  /* 0x0000004029057890 */ /* 0x000fe4000fffe0ff */
[----:B------:R-:W-:Y:S02]  /*7430*/  UIADD3 UR4, UPT, UPT, UR49, 0x5200, URZ ;  /* 0x0000520031047890 */ /* 0x000fe4000fffe0ff */
[----:B------:R-:W-:Y:S01]  /*7440*/  UIADD3.X UR9, UPT, UPT, URZ, UR53, URZ, UP0, !UPT ;  /* 0x00000035ff097290 */ /* 0x000fe200087fe4ff */
[----:B------:R-:W-:Y:S01]  /*7450*/  UMOV UR6, UR42 ;  /* 0x0000002a00067c82 */ /* 0x000fe20008000000 */
[----:B------:R-:W-:Y:S07]  /*7460*/  UMOV UR7, UR36 ;  /* 0x0000002400077c82 */ /* 0x000fee0008000000 */
[----:B------:R2:W-:Y:S01]  /*7470*/  UTMASTG.3D [UR4], [UR8] ;  /* 0x00000004080073b5 */ /* 0x0005e20008010000 */
[----:B------:R0:W-:Y:S01]  /*7480*/  UTMACMDFLUSH ;  /* 0x00000000000079b7 */ /* 0x0001e20000000000 */
[----:B--2---:R-:W-:Y:S04]  /*7490*/  DEPBAR.LE SB0, 0x1 ;  /* 0x000080400000791a */ /* 0x004fe80000000000 */
.L_x_109:
[----:B------:R-:W-:Y:S05]  /*74a0*/  BSYNC.RECONVERGENT B0 ;  /* 0x0000000000007941 */ /* 0x000fea0003800200 */
.L_x_108:
        /* <DEDUP_REMOVED lines=14> */
.L_x_113:
[----:B------:R-:W-:Y:S05]  /*7590*/  BSYNC B0 ;  /* 0x0000000000007941 */ /* 0x000fea0003800000 */
.L_x_112:
        /* <DEDUP_REMOVED lines=18> */
.L_x_111:
[----:B------:R-:W-:Y:S05]  /*76c0*/  BSYNC B1 ;  /* 0x0000000000017941 */ /* 0x000fea0003800000 */
.L_x_110:
        /* <DEDUP_REMOVED lines=21> */
.L_x_115:
        /* <DEDUP_REMOVED lines=8> */
[----:B------:R-:W-:Y:S02]  /*78a0*/  ISETP.NE.AND P6, PT, R72, RZ, PT ;  /* 0x000000ff4800720c */ /* 0x000fe40003fc5270 */
[----:B------:R-:W-:Y:S01]  /*78b0*/  SHF.R.S32.HI R53, RZ, 0x18, R53 ;  /* 0x00000018ff357819 */ /* 0x000fe20000011435 */
[----:B------:R-:W-:Y:S01]  /*78c0*/  LDTM.16dp32bit_t0_t15.x32 R4, tmem[UR4+0x80] ;  /* 0x00008004000479ee */ /* 0x000fe20008a80000 */
[----:B------:R-:W2:Y:S01]  /*78d0*/  LDTM.16dp32bit_t16_t31.x32 R4, tmem[UR4+0xa0] ;  /* 0x0000a004000479ee */ /* 0x000ea20008aa0000 */
[----:B------:R-:W-:Y:S02]  /*78e0*/  SHF.R.S32.HI R54, RZ, 0x18, R58 ;  /* 0x00000018ff367819 */ /* 0x000fe4000001143a */
[----:B----4-:R-:W-:Y:S02]  /*78f0*/  SHF.L.U32 R55, R62, 0x8, RZ ;  /* 0x000000083e377819 */ /* 0x010fe400000006ff */
[----:B------:R-:W-:Y:S02]  /*7900*/  ISETP.NE.AND P0, PT, R105, RZ, PT ;  /* 0x000000ff6900720c */ /* 0x000fe40003f05270 */
[----:B------:R-:W-:Y:S01]  /*7910*/  SHF.R.S32.HI R55, RZ, 0x18, R55 ;  /* 0x00000018ff377819 */ /* 0x000fe20000011437 */
        /* <DEDUP_REMOVED lines=132> */
[----:B------:R-:W-:Y:S02]  /*8160*/  UIADD3 UR8, UP0, UPT, UR52, 0x680, URZ ;  /* 0x0000068034087890 */ /* 0x000fe4000ff1e0ff */
[----:B------:R-:W-:Y:S02]  /*8170*/  UIADD3 UR5, UPT, UPT, UR41, 0x80, URZ ;  /* 0x0000008029057890 */ /* 0x000fe4000fffe0ff */
[----:B------:R-:W-:Y:S01]  /*8180*/  MOV R104, UR10 ;  /* 0x0000000a00687c02 */ /* 0x000fe20008000f00 */
[----:B------:R-:W-:Y:S01]  /*8190*/  UIADD3.X UR9, UPT, UPT, URZ, UR53, URZ, UP0, !UPT ;  /* 0x00000035ff097290 */ /* 0x000fe200087fe4ff */
[----:B------:R-:W-:Y:S02]  /*81a0*/  UMOV UR6, UR42 ;  /* 0x0000002a00067c82 */ /* 0x000fe40008000000 */
[----:B------:R-:W-:Y:S01]  /*81b0*/  R2UR UR4, R104 ;  /* 0x00000000680472ca */ /* 0x000fe200000e0000 */
[----:B------:R-:W-:Y:S11]  /*81c0*/  UMOV UR7, UR36 ;  /* 0x0000002400077c82 */ /* 0x000ff60008000000 */
[----:B------:R-:W-:Y:S01]  /*81d0*/  @!UPT UIADD3 URZ, UPT, UPT, URZ, URZ, URZ ;  /* 0x000000fffffff290 */ /* 0x000fe2000fffe0ff */
[----:B------:R2:W-:Y:S01]  /*81e0*/  UTMASTG.3D [UR4], [UR8] ;  /* 0x00000004080073b5 */ /* 0x0005e20008010000 */
[----:B------:R0:W-:Y:S01]  /*81f0*/  UTMACMDFLUSH ;  /* 0x00000000000079b7 */ /* 0x0001e20000000000 */
[----:B--2---:R-:W-:Y:S04]  /*8200*/  DEPBAR.LE SB0, 0x1 ;  /* 0x000080400000791a */ /* 0x004fe80000000000 */
.L_x_117:
[----:B------:R-:W-:Y:S05]  /*8210*/  BSYNC.RECONVERGENT B0 ;  /* 0x0000000000007941 */ /* 0x000fea0003800200 */
.L_x_116:
        /* <DEDUP_REMOVED lines=14> */
.L_x_121:
[----:B------:R-:W-:Y:S05]  /*8300*/  BSYNC B0 ;  /* 0x0000000000007941 */ /* 0x000fea0003800000 */
.L_x_120:
        /* <DEDUP_REMOVED lines=18> */
.L_x_119:
[----:B------:R-:W-:Y:S05]  /*8430*/  BSYNC B1 ;  /* 0x0000000000017941 */ /* 0x000fea0003800000 */
.L_x_118:
        /* <DEDUP_REMOVED lines=21> */
.L_x_123:
[----:B------:R-:W-:Y:S01]  /*8590*/  ISETP.NE.AND P0, PT, R105, RZ, PT ;  /* 0x000000ff6900720c */ /* 0x000fe20003f05270 */
[----:B------:R-:W-:Y:S05]  /*85a0*/  WARPSYNC.ALL ;  /* 0x0000000000007948 */ /* 0x000fea0003800000 */
[----:B------:R-:W-:Y:S01]  /*85b0*/  IMAD.SHL.U32 R80, R57, 0x100, RZ ;  /* 0x0000010039507824 */ /* 0x000fe200078e00ff */
[----:B------:R-:W-:Y:S01]  /*85c0*/  R2UR UR4, R48 ;  /* 0x00000000300472ca */ /* 0x000fe200000e0000 */
[----:B-1----:R-:W-:Y:S01]  /*85d0*/  IMAD.SHL.U32 R74, R59, 0x100, RZ ;  /* 0x000001003b4a7824 */ /* 0x002fe200078e00ff */
[C---:B------:R-:W-:Y:S01]  /*85e0*/  SHF.L.U32 R51, R56.reuse, 0x10, RZ ;  /* 0x0000001038337819 */ /* 0x040fe200000006ff */
[----:B----4-:R-:W-:Y:S01]  /*85f0*/  IMAD.SHL.U32 R68, R61, 0x100, RZ ;  /* 0x000001003d447824 */ /* 0x010fe200078e00ff */
[C---:B------:R-:W-:Y:S01]  /*8600*/  PRMT R49, R56.reuse, 0x8880, RZ ;  /* 0x0000888038317816 */ /* 0x040fe200000000ff */
[----:B------:R-:W-:Y:S01]  /*8610*/  BSSY.RECONVERGENT B0, `(.L_x_124) ;  /* 0x000009e000007945 */ /* 0x000fe20003800200 */
[----:B------:R-:W-:Y:S02]  /*8620*/  SHF.L.U32 R53, R56, 0x8, RZ ;  /* 0x0000000838357819 */ /* 0x000fe400000006ff */
[----:B------:R-:W-:Y:S02]  /*8630*/  SHF.R.S32.HI R51, RZ, 0x18, R51 ;  /* 0x00000018ff337819 */ /* 0x000fe40000011433 */
[C---:B------:R-:W-:Y:S02]  /*8640*/  PRMT R82, R57.reuse, 0x8880, RZ ;  /* 0x0000888039527816 */ /* 0x040fe400000000ff */
[----:B------:R-:W-:Y:S01]  /*8650*/  SHF.R.S32.HI R53, RZ, 0x18, R53 ;  /* 0x00000018ff357819 */ /* 0x000fe20000011435 */
[----:B------:R-:W-:Y:S01]  /*8660*/  LDTM.16dp32bit_t0_t15.x32 R4, tmem[UR4+0xc0] ;  /* 0x0000c004000479ee */ /* 0x000fe20008a80000 */
[----:B------:R-:W1:Y:S01]  /*8670*/  LDTM.16dp32bit_t16_t31.x32 R4, tmem[UR4+0xe0] ;  /* 0x0000e004000479ee */ /* 0x000e620008aa0000 */
[----:B------:R-:W-:Y:S01]  /*8680*/  NOP ;  /* 0x0000000000007918 */ /* 0x000fe20000000000 */
[----:B------:R-:W-:Y:S02]  /*8690*/  R2UR UR5, R108 ;  /* 0x000000006c0572ca */ /* 0x000fe400000e0000 */
[----:B------:R-:W-:Y:S02]  /*86a0*/  SHF.R.S32.HI R52, RZ, 0x18, R56 ;  /* 0x00000018ff347819 */ /* 0x000fe40000011438 */
[----:B------:R-:W-:Y:S02]  /*86b0*/  SHF.L.U32 R81, R57, 0x10, RZ ;  /* 0x0000001039517819 */ /* 0x000fe400000006ff */
[C---:B------:R-:W-:Y:S02]  /*86c0*/  PRMT R79, R58.reuse, 0x8880, RZ ;  /* 0x000088803a4f7816 */ /* 0x040fe400000000ff */
[----:B------:R-:W-:Y:S02]  /*86d0*/  SHF.R.S32.HI R54, RZ, 0x18, R57 ;  /* 0x00000018ff367819 */ /* 0x000fe40000011439 */
[----:B------:R-:W-:Y:S02]  /*86e0*/  SHF.L.U32 R78, R58, 0x10, RZ ;  /* 0x000000103a4e7819 */ /* 0x000fe400000006ff */
[C---:B------:R-:W-:Y:S01]  /*86f0*/  PRMT R76, R59.reuse, 0x8880, RZ ;  /* 0x000088803b4c7816 */ /* 0x040fe200000000ff */
[----:B------:R-:W-:Y:S01]  /*8700*/  UIADD3 UR5, UPT, UPT, UR5, 0xf0, URZ ;  /* 0x000000f005057890 */ /* 0x000fe2000fffe0ff */
[----:B------:R-:W-:Y:S02]  /*8710*/  SHF.R.S32.HI R55, RZ, 0x18, R58 ;  /* 0x00000018ff377819 */ /* 0x000fe4000001143a */
[----:B------:R-:W-:Y:S01]  /*8720*/  SHF.L.U32 R75, R59, 0x10, RZ ;  /* 0x000000103b4b7819 */ /* 0x000fe200000006ff */
[----:B------:R-:W-:Y:S01]  /*8730*/  UPRMT UR5, UR37, 0x654, UR5 ;  /* 0x0000065425057896 */ /* 0x000fe20008000005 */
[C---:B------:R-:W-:Y:S02]  /*8740*/  PRMT R73, R60.reuse, 0x8880, RZ ;  /* 0x000088803c497816 */ /* 0x040fe400000000ff */
[----:B------:R-:W-:Y:S01]  /*8750*/  SHF.R.S32.HI R56, RZ, 0x18, R59 ;  /* 0x00000018ff387819 */ /* 0x000fe2000001143b */
[C---:B-1----:R-:W-:Y:S01]  /*8760*/  IMAD R4, R47.reuse, R4, RZ ;  /* 0x000000042f047224 */ /* 0x042fe200078e02ff */
[----:B------:R-:W-:Y:S01]  /*8770*/  SHF.L.U32 R72, R60, 0x10, RZ ;  /* 0x000000103c487819 */ /* 0x000fe200000006ff */
[----:B------:R-:W-:Y:S01]  /*8780*/  IMAD R5, R47, R5, RZ ;  /* 0x000000052f057224 */ /* 0x000fe200078e02ff */
[----:B------:R-:W-:Y:S01]  /*8790*/  PRMT R70, R61, 0x8880, RZ ;  /* 0x000088803d467816 */ /* 0x000fe200000000ff */
[----:B------:R-:W-:Y:S01]  /*87a0*/  IMAD R6, R47, R6, RZ ;  /* 0x000000062f067224 */ /* 0x000fe200078e02ff */
[----:B------:R-:W-:Y:S01]  /*87b0*/  SYNCS.ARRIVE.TRANS64.RED.A1T0 RZ, [UR5], RZ ;  /* 0x000000ffffff79a7 */ /* 0x000fe20008100405 */
[----:B------:R-:W-:Y:S01]  /*87c0*/  IMAD R4, R49, R50, R4 ;  /* 0x0000003231047224 */ /* 0x000fe200078e0204 */
[----:B------:R-:W-:Y:S01]  /*87d0*/  MOV R49, R82 ;  /* 0x0000005200317202 */ /* 0x000fe20000000f00 */
[----:B------:R-:W-:Y:S01]  /*87e0*/  IMAD R7, R47, R7, RZ ;  /* 0x000000072f077224 */ /* 0x000fe200078e02ff */
[----:B------:R-:W-:Y:S01]  /*87f0*/  SHF.R.S32.HI R57, RZ, 0x18, R60 ;  /* 0x00000018ff397819 */ /* 0x000fe2000001143c */
[-C--:B------:R-:W-:Y:S01]  /*8800*/  IMAD R5, R51, R50.reuse, R5 ;  /* 0x0000003233057224 */ /* 0x080fe200078e0205 */
[----:B------:R-:W-:Y:S01]  /*8810*/  SHF.R.S32.HI R51, RZ, 0x18, R81 ;  /* 0x00000018ff337819 */ /* 0x000fe20000011451 */
[----:B------:R-:W-:Y:S01]  /*8820*/  IMAD R6, R53, R50, R6 ;  /* 0x0000003235067224 */ /* 0x000fe200078e0206 */
[----:B------:R-:W-:Y:S01]  /*8830*/  SHF.R.S32.HI R53, RZ, 0x18, R80 ;  /* 0x00000018ff357819 */ /* 0x000fe20000011450 */
[----:B------:R-:W-:Y:S01]  /*8840*/  IMAD R8, R47, R8, RZ ;  /* 0x000000082f087224 */ /* 0x000fe200078e02ff */
[----:B------:R-:W-:Y:S01]  /*8850*/  SHF.L.U32 R69, R61, 0x10, RZ ;  /* 0x000000103d457819 */ /* 0x000fe200000006ff */
[----:B------:R-:W-:Y:S01]  /*8860*/  IMAD R7, R52, R50, R7 ;  /* 0x0000003234077224 */ /* 0x000fe200078e0207 */
[----:B------:R-:W-:Y:S01]  /*8870*/  SHF.R.S32.HI R52, RZ, 0x18, R75 ;  /* 0x00000018ff347819 */ /* 0x000fe2000001144b */
[C---:B------:R-:W-:Y:S01]  /*8880*/  IMAD R9, R47.reuse, R9, RZ ;  /* 0x000000092f097224 */ /* 0x040fe200078e02ff */
[----:B------:R-:W-:Y:S01]  /*8890*/  PRMT R67, R62, 0x8880, RZ ;  /* 0x000088803e437816 */ /* 0x000fe200000000ff */
[----:B------:R-:W-:Y:S01]  /*88a0*/  IMAD R10, R47, R10, RZ ;  /* 0x0000000a2f0a7224 */ /* 0x000fe200078e02ff */
[----:B------:R-:W-:Y:S01]  /*88b0*/  I2IP.S8.S32.SAT R112, R7, R6, RZ ;  /* 0x0000000607707239 */ /* 0x000fe200000014ff */
[----:B------:R-:W-:Y:S01]  /*88c0*/  IMAD R8, R49, R50, R8 ;  /* 0x0000003231087224 */ /* 0x000fe200078e0208 */
[----:B------:R-:W-:Y:S01]  /*88d0*/  MOV R49, R79 ;  /* 0x0000004f00317202 */ /* 0x000fe20000000f00 */
[----:B------:R-:W-:Y:S01]  /*88e0*/  IMAD R11, R47, R11, RZ ;  /* 0x0000000b2f0b7224 */ /* 0x000fe200078e02ff */
[----:B------:R-:W-:Y:S01]  /*88f0*/  I2IP.S8.S32.SAT R112, R5, R4, R112 ;  /* 0x0000000405707239 */ /* 0x000fe20000001470 */
[-C--:B------:R-:W-:Y:S01]  /*8900*/  IMAD R9, R51, R50.reuse, R9 ;  /* 0x0000003233097224 */ /* 0x080fe200078e0209 */
[----:B------:R-:W-:Y:S01]  /*8910*/  SHF.R.S32.HI R51, RZ, 0x18, R78 ;  /* 0x00000018ff337819 */ /* 0x000fe2000001144e */
[----:B------:R-:W-:Y:S01]  /*8920*/  IMAD R10, R53, R50, R10 ;  /* 0x00000032350a7224 */ /* 0x000fe200078e020a */
[----:B------:R-:W-:Y:S01]  /*8930*/  SHF.R.S32.HI R53, RZ, 0x18, R74 ;  /* 0x00000018ff357819 */ /* 0x000fe2000001144a */
[C---:B------:R-:W-:Y:S01]  /*8940*/  IMAD R12, R47.reuse, R12, RZ ;  /* 0x0000000c2f0c7224 */ /* 0x040fe200078e02ff */
[----:B------:R-:W-:Y:S01]  /*8950*/  SHF.L.U32 R77, R58, 0x8, RZ ;  /* 0x000000083a4d7819 */ /* 0x000fe200000006ff */
[-C--:B------:R-:W-:Y:S01]  /*8960*/  IMAD R11, R54, R50.reuse, R11 ;  /* 0x00000032360b7224 */ /* 0x080fe200078e020b */
[----:B------:R-:W-:Y:S01]  /*8970*/  SHF.R.S32.HI R58, RZ, 0x18, R61 ;  /* 0x00000018ff3a7819 */ /* 0x000fe2000001143d */
[----:B------:R-:W-:Y:S01]  /*8980*/  IMAD R13, R47, R13, RZ ;  /* 0x0000000d2f0d7224 */ /* 0x000fe200078e02ff */
[----:B------:R-:W-:Y:S01]  /*8990*/  SHF.L.U32 R66, R62, 0x10, RZ ;  /* 0x000000103e427819 */ /* 0x000fe200000006ff */
[----:B------:R-:W-:Y:S01]  /*89a0*/  IMAD R12, R49, R50, R12 ;  /* 0x00000032310c7224 */ /* 0x000fe200078e020c */
[----:B------:R-:W-:Y:S01]  /*89b0*/  SHF.R.S32.HI R49, RZ, 0x18, R77 ;  /* 0x00000018ff317819 */ /* 0x000fe2000001144d */
[----:B------:R-:W-:Y:S01]  /*89c0*/  IMAD R14, R47, R14, RZ ;  /* 0x0000000e2f0e7224 */ /* 0x000fe200078e02ff */
[----:B------:R-:W-:Y:S01]  /*89d0*/  I2IP.S8.S32.SAT R113, R11, R10, RZ ;  /* 0x0000000a0b717239 */ /* 0x000fe200000014ff */
[----:B------:R-:W-:Y:S01]  /*89e0*/  IMAD R15, R47, R15, RZ ;  /* 0x0000000f2f0f7224 */ /* 0x000fe200078e02ff */
[----:B------:R-:W-:Y:S01]  /*89f0*/  PRMT R64, R63, 0x8880, RZ ;  /* 0x000088803f407816 */ /* 0x000fe200000000ff */
[----:B------:R-:W-:Y:S01]  /*8a00*/  IMAD R13, R51, R50, R13 ;  /* 0x00000032330d7224 */ /* 0x000fe200078e020d */
[----:B------:R-:W-:Y:S01]  /*8a10*/  MOV R51, R76 ;  /* 0x0000004c00337202 */ /* 0x000fe20000000f00 */
[----:B------:R-:W-:Y:S01]  /*8a20*/  IMAD R16, R47, R16, RZ ;  /* 0x000000102f107224 */ /* 0x000fe200078e02ff */
[----:B------:R-:W-:Y:S01]  /*8a30*/  I2IP.S8.S32.SAT R113, R9, R8, R113 ;  /* 0x0000000809717239 */ /* 0x000fe20000001471 */
[-C--:B------:R-:W-:Y:S01]  /*8a40*/  IMAD R14, R49, R50.reuse, R14 ;  /* 0x00000032310e7224 */ /* 0x080fe200078e020e */
[----:B------:R-:W-:Y:S01]  /*8a50*/  SHF.R.S32.HI R59, RZ, 0x18, R62 ;  /* 0x00000018ff3b7819 */ /* 0x000fe2000001143e */
[----:B------:R-:W-:Y:S01]  /*8a60*/  IMAD R17, R47, R17, RZ ;  /* 0x000000112f117224 */ /* 0x000fe200078e02ff */
[----:B------:R-:W-:Y:S01]  /*8a70*/  SHF.L.U32 R71, R60, 0x8, RZ ;  /* 0x000000083c477819 */ /* 0x000fe200000006ff */
[----:B------:R-:W-:Y:S01]  /*8a80*/  IMAD R15, R55, R50, R15 ;  /* 0x00000032370f7224 */ /* 0x000fe200078e020f */
[----:B------:R-:W-:Y:S01]  /*8a90*/  SHF.R.S32.HI R60, RZ, 0x18, R63 ;  /* 0x00000018ff3c7819 */ /* 0x000fe2000001143f */
[----:B------:R-:W-:Y:S01]  /*8aa0*/  IMAD R18, R47, R18, RZ ;  /* 0x000000122f127224 */ /* 0x000fe200078e02ff */
[----:B------:R-:W-:Y:S01]  /*8ab0*/  SHF.L.U32 R65, R62, 0x8, RZ ;  /* 0x000000083e417819 */ /* 0x000fe200000006ff */
[----:B------:R-:W-:Y:S01]  /*8ac0*/  IMAD R16, R51, R50, R16 ;  /* 0x0000003233107224 */ /* 0x000fe200078e0210 */
[----:B------:R-:W-:Y:S01]  /*8ad0*/  I2IP.S8.S32.SAT R114, R15, R14, RZ ;  /* 0x0000000e0f727239 */ /* 0x000fe200000014ff */
[----:B------:R-:W-:Y:S01]  /*8ae0*/  IMAD R19, R47, R19, RZ ;  /* 0x000000132f137224 */ /* 0x000fe200078e02ff */
[----:B------:R-:W-:Y:S01]  /*8af0*/  SHF.R.S32.HI R51, RZ, 0x18, R72 ;  /* 0x00000018ff337819 */ /* 0x000fe20000011448 */
[----:B------:R-:W-:Y:S01]  /*8b00*/  IMAD R17, R52, R50, R17 ;  /* 0x0000003234117224 */ /* 0x000fe200078e0211 */
[----:B------:R-:W-:Y:S01]  /*8b10*/  I2IP.S8.S32.SAT R114, R13, R12, R114 ;  /* 0x0000000c0d727239 */ /* 0x000fe20000001472 */
[----:B------:R-:W-:Y:S01]  /*8b20*/  IMAD R0, R47, R20, RZ ;  /* 0x000000142f007224 */ /* 0x000fe200078e02ff */
[----:B------:R-:W-:Y:S01]  /*8b30*/  SHF.R.S32.HI R52, RZ, 0x18, R71 ;  /* 0x00000018ff347819 */ /* 0x000fe20000011447 */
[-C--:B------:R-:W-:Y:S01]  /*8b40*/  IMAD R18, R53, R50.reuse, R18 ;  /* 0x0000003235127224 */ /* 0x080fe200078e0212 */
[----:B------:R-:W-:Y:S01]  /*8b50*/  SHF.R.S32.HI R53, RZ, 0x18, R68 ;  /* 0x00000018ff357819 */ /* 0x000fe20000011444 */
[----:B------:R-:W-:Y:S01]  /*8b60*/  IMAD.MOV.U32 R49, RZ, RZ, R73 ;  /* 0x000000ffff317224 */ /* 0x000fe200078e0049 */
[----:B------:R-:W-:Y:S01]  /*8b70*/  SHF.L.U32 R62, R63, 0x10, RZ ;  /* 0x000000103f3e7819 */ /* 0x000fe200000006ff */
[C---:B------:R-:W-:Y:S01]  /*8b80*/  IMAD R2, R47.reuse, R21, RZ ;  /* 0x000000152f027224 */ /* 0x040fe200078e02ff */
[----:B------:R-:W-:Y:S01]  /*8b90*/  IADD3 R44, PT, PT, R44, 0x1, RZ ;  /* 0x000000012c2c7810 */ /* 0x000fe20007ffe0ff */
[----:B------:R-:W-:Y:S02]  /*8ba0*/  IMAD R19, R56, R50, R19 ;  /* 0x0000003238137224 */ /* 0x000fe400078e0213 */
[----:B------:R-:W-:Y:S02]  /*8bb0*/  IMAD R3, R47, R22, RZ ;  /* 0x000000162f037224 */ /* 0x000fe400078e02ff */
[----:B------:R-:W-:Y:S01]  /*8bc0*/  IMAD R0, R49, R50, R0 ;  /* 0x0000003231007224 */ /* 0x000fe200078e0200 */
[----:B------:R-:W-:Y:S01]  /*8bd0*/  I2IP.S8.S32.SAT R115, R19, R18, RZ ;  /* 0x0000001213737239 */ /* 0x000fe200000014ff */
[----:B------:R-:W-:Y:S01]  /*8be0*/  IMAD R23, R47, R23, RZ ;  /* 0x000000172f177224 */ /* 0x000fe200078e02ff */
[----:B------:R-:W-:Y:S01]  /*8bf0*/  MOV R49, R70 ;  /* 0x0000004600317202 */ /* 0x000fe20000000f00 */
[----:B------:R-:W-:Y:S01]  /*8c00*/  IMAD R2, R51, R50, R2 ;  /* 0x0000003233027224 */ /* 0x000fe200078e0202 */
[----:B------:R-:W-:Y:S01]  /*8c10*/  I2IP.S8.S32.SAT R115, R17, R16, R115 ;  /* 0x0000001011737239 */ /* 0x000fe20000001473 */
[C---:B------:R-:W-:Y:S01]  /*8c20*/  IMAD R20, R47.reuse, R24, RZ ;  /* 0x000000182f147224 */ /* 0x040fe200078e02ff */
[----:B------:R-:W-:Y:S01]  /*8c30*/  SHF.R.S32.HI R51, RZ, 0x18, R69 ;  /* 0x00000018ff337819 */ /* 0x000fe20000011445 */
[-C--:B------:R-:W-:Y:S01]  /*8c40*/  IMAD R3, R52, R50.reuse, R3 ;  /* 0x0000003234037224 */ /* 0x080fe200078e0203 */
[----:B------:R-:W-:Y:S01]  /*8c50*/  SHF.R.S32.HI R52, RZ, 0x18, R62 ;  /* 0x00000018ff347819 */ /* 0x000fe2000001143e */
[----:B------:R-:W-:Y:S01]  /*8c60*/  IMAD R21, R47, R25, RZ ;  /* 0x000000192f157224 */ /* 0x000fe200078e02ff */
[----:B------:R1:W-:Y:S01]  /*8c70*/  STS.128 [R95+UR49+0x5200], R112 ;  /* 0x005200705f007988 */ /* 0x0003e20008000c31 */
[----:B------:R-:W-:Y:S02]  /*8c80*/  IMAD R23, R57, R50, R23 ;  /* 0x0000003239177224 */ /* 0x000fe400078e0217 */
[----:B------:R-:W-:Y:S02]  /*8c90*/  IMAD R22, R47, R26, RZ ;  /* 0x0000001a2f167224 */ /* 0x000fe400078e02ff */
[-C--:B------:R-:W-:Y:S01]  /*8ca0*/  IMAD R20, R49, R50.reuse, R20 ;  /* 0x0000003231147224 */ /* 0x080fe200078e0214 */
[----:B------:R-:W-:Y:S01]  /*8cb0*/  I2IP.S8.S32.SAT R111, R23, R3, RZ ;  /* 0x00000003176f7239 */ /* 0x000fe200000014ff */
[----:B------:R-:W-:Y:S01]  /*8cc0*/  IMAD R27, R47, R27, RZ ;  /* 0x0000001b2f1b7224 */ /* 0x000fe200078e02ff */
[----:B------:R-:W-:Y:S01]  /*8cd0*/  MOV R49, R67 ;  /* 0x0000004300317202 */ /* 0x000fe20000000f00 */
[----:B------:R-:W-:Y:S01]  /*8ce0*/  IMAD R21, R51, R50, R21 ;  /* 0x0000003233157224 */ /* 0x000fe200078e0215 */
[----:B------:R-:W-:Y:S01]  /*8cf0*/  I2IP.S8.S32.SAT R116, R2, R0, R111 ;  /* 0x0000000002747239 */ /* 0x000fe2000000146f */
[----:B------:R-:W-:Y:S01]  /*8d00*/  IMAD R24, R47, R28, RZ ;  /* 0x0000001c2f187224 */ /* 0x000fe200078e02ff */
[----:B------:R-:W-:Y:S01]  /*8d10*/  SHF.R.S32.HI R51, RZ, 0x18, R66 ;  /* 0x00000018ff337819 */ /* 0x000fe20000011442 */
[-C--:B------:R-:W-:Y:S02]  /*8d20*/  IMAD R22, R53, R50.reuse, R22 ;  /* 0x0000003235167224 */ /* 0x080fe400078e0216 */
[-C--:B------:R-:W-:Y:S02]  /*8d30*/  IMAD R27, R58, R50.reuse, R27 ;  /* 0x000000323a1b7224 */ /* 0x080fe400078e021b */
[----:B------:R-:W-:Y:S02]  /*8d40*/  IMAD R25, R47, R29, RZ ;  /* 0x0000001d2f197224 */ /* 0x000fe400078e02ff */
[----:B------:R-:W-:Y:S01]  /*8d50*/  IMAD R24, R49, R50, R24 ;  /* 0x0000003231187224 */ /* 0x000fe200078e0218 */
[----:B------:R-:W-:Y:S01]  /*8d60*/  SHF.R.S32.HI R49, RZ, 0x18, R65 ;  /* 0x00000018ff317819 */ /* 0x000fe20000011441 */
[----:B------:R-:W-:Y:S01]  /*8d70*/  IMAD R26, R47, R30, RZ ;  /* 0x0000001e2f1a7224 */ /* 0x000fe200078e02ff */
[----:B------:R-:W-:Y:S01]  /*8d80*/  I2IP.S8.S32.SAT R117, R27, R22, RZ ;  /* 0x000000161b757239 */ /* 0x000fe200000014ff */
[----:B------:R-:W-:Y:S02]  /*8d90*/  IMAD.SHL.U32 R61, R63, 0x100, RZ ;  /* 0x000001003f3d7824 */ /* 0x000fe400078e00ff */
[----:B------:R-:W-:Y:S01]  /*8da0*/  IMAD R31, R47, R31, RZ ;  /* 0x0000001f2f1f7224 */ /* 0x000fe200078e02ff */
[----:B------:R-:W-:Y:S01]  /*8db0*/  I2IP.S8.S32.SAT R117, R21, R20, R117 ;  /* 0x0000001415757239 */ /* 0x000fe20000001475 */
[----:B------:R-:W-:Y:S01]  /*8dc0*/  IMAD R25, R51, R50, R25 ;  /* 0x0000003233197224 */ /* 0x000fe200078e0219 */
[----:B------:R-:W-:Y:S01]  /*8dd0*/  MOV R51, R64 ;  /* 0x0000004000337202 */ /* 0x000fe20000000f00 */
[----:B------:R-:W-:Y:S01]  /*8de0*/  IMAD R28, R47, R32, RZ ;  /* 0x000000202f1c7224 */ /* 0x000fe200078e02ff */
[----:B------:R-:W-:Y:S01]  /*8df0*/  SHF.R.S32.HI R53, RZ, 0x18, R61 ;  /* 0x00000018ff357819 */ /* 0x000fe2000001143d */
[-C--:B------:R-:W-:Y:S02]  /*8e00*/  IMAD R26, R49, R50.reuse, R26 ;  /* 0x00000032311a7224 */ /* 0x080fe400078e021a */
[----:B------:R-:W-:Y:S02]  /*8e10*/  IMAD R29, R47, R33, RZ ;  /* 0x000000212f1d7224 */ /* 0x000fe400078e02ff */
[-C--:B------:R-:W-:Y:S02]  /*8e20*/  IMAD R31, R59, R50.reuse, R31 ;  /* 0x000000323b1f7224 */ /* 0x080fe400078e021f */
[----:B------:R-:W-:Y:S02]  /*8e30*/  IMAD R28, R51, R50, R28 ;  /* 0x00000032331c7224 */ /* 0x000fe400078e021c */
[----:B------:R-:W-:Y:S01]  /*8e40*/  IMAD R30, R47, R34, RZ ;  /* 0x000000222f1e7224 */ /* 0x000fe200078e02ff */
[----:B------:R-:W-:Y:S01]  /*8e50*/  I2IP.S8.S32.SAT R108, R31, R26, RZ ;  /* 0x0000001a1f6c7239 */ /* 0x000fe200000014ff */
[----:B------:R-:W-:Y:S02]  /*8e60*/  IMAD R29, R52, R50, R29 ;  /* 0x00000032341d7224 */ /* 0x000fe400078e021d */
[----:B------:R-:W-:Y:S01]  /*8e70*/  IMAD R35, R47, R35, RZ ;  /* 0x000000232f237224 */ /* 0x000fe200078e02ff */
[----:B------:R-:W-:Y:S01]  /*8e80*/  I2IP.S8.S32.SAT R118, R25, R24, R108 ;  /* 0x0000001819767239 */ /* 0x000fe2000000146c */
[-C--:B------:R-:W-:Y:S02]  /*8e90*/  IMAD R30, R53, R50.reuse, R30 ;  /* 0x00000032351e7224 */ /* 0x080fe400078e021e */
        /* <DEDUP_REMOVED lines=21> */
.L_x_125:
[----:B------:R-:W-:Y:S05]  /*8ff0*/  BSYNC.RECONVERGENT B0 ;  /* 0x0000000000007941 */ /* 0x000fea0003800200 */
.L_x_124:
[----:B------:R-:W-:Y:S01]  /*9000*/  BAR.SYNC.DEFER_BLOCKING 0x1, 0x80 ;  /* 0x0042000000007b1d */ /* 0x000fe20000010000 */
[----:B------:R-:W-:Y:S01]  /*9010*/  ISETP.NE.AND P2, PT, R106, RZ, PT ;  /* 0x000000ff6a00720c */ /* 0x000fe20003f45270 */
[----:B------:R-:W-:Y:S01]  /*9020*/  IMAD.IADD R20, R43, 0x1, R83 ;  /* 0x000000012b147824 */ /* 0x000fe200078e0253 */
[----:B------:R-:W-:Y:S01]  /*9030*/  ISETP.NE.AND P0, PT, R107, 0x2, PT ;  /* 0x000000026b00780c */ /* 0x000fe20003f05270 */
[----:B------:R-:W-:Y:S01]  /*9040*/  IMAD.IADD R21, R45, 0x1, R90 ;  /* 0x000000012d157824 */ /* 0x000fe200078e025a */
[----:B------:R-:W-:Y:S02]  /*9050*/  ISETP.NE.AND P1, PT, R44, 0x4, PT ;  /* 0x000000042c00780c */ /* 0x000fe40003f25270 */
[----:B------:R-:W-:Y:S02]  /*9060*/  SEL R0, RZ, 0x1, P0 ;  /* 0x00000001ff007807 */ /* 0x000fe40000000000 */
[----:B------:R-:W-:Y:S02]  /*9070*/  SEL R3, RZ, 0x1, P1 ;  /* 0x00000001ff037807 */ /* 0x000fe40000800000 */
[----:B------:R-:W-:Y:S02]  /*9080*/  LOP3.LUT R101, R101, R0, RZ, 0x3c, !PT ;  /* 0x0000000065657212 */ /* 0x000fe400078e3cff */
[----:B------:R-:W-:Y:S02]  /*9090*/  LOP3.LUT R102, R102, R3, RZ, 0x3c, !PT ;  /* 0x0000000366667212 */ /* 0x000fe400078e3cff */
[----:B------:R-:W-:Y:S02]  /*90a0*/  @P2 R2UR UR36, R98 ;  /* 0x00000000622422ca */ /* 0x000fe400000e0000 */
[----:B------:R-:W-:Y:S02]  /*90b0*/  SEL R107, R107, RZ, P0 ;  /* 0x000000ff6b6b7207 */ /* 0x000fe40000000000 */
[----:B------:R-:W-:Y:S01]  /*90c0*/  SEL R44, R44, RZ, P1 ;  /* 0x000000ff2c2c7207 */ /* 0x000fe20000800000 */
[----:B------:R-:W-:Y:S10]  /*90d0*/  @P2 BRA `(.L_x_126) ;  /* 0xffffffbc00282947 */ /* 0x000ff4000383ffff */
[----:B------:R-:W-:Y:S05]  /*90e0*/  EXIT ;  /* 0x000000000000794d */ /* 0x000fea0003800000 */
.L_x_19:
[----:B--2---:R2:W1:Y:S02]  /*90f0*/  SYNCS.PHASECHK.TRANS64.TRYWAIT P0, [R3+URZ+0x120], R2 ;  /* 0x00012002030075a7 */ /* 0x00446400080011ff */
[----:B-1----:R-:W-:Y:S05]  /*9100*/  @!P0 NANOSLEEP.SYNCS 0x989680 ;  /* 0x009896800000895d */ /* 0x002fea0003900000 */
[----:B------:R-:W1:Y:S02]  /*9110*/  @!P0 SYNCS.PHASECHK.TRANS64 P0, [R3+URZ+0x120], R2 ;  /* 0x00012002030085a7 */ /* 0x000e6400080010ff */
[----:B-1----:R-:W-:Y:S05]  /*9120*/  @!P0 BRA `(.L_x_19) ;  /* 0xfffffffc00f08947 */ /* 0x002fea000383ffff */
[----:B------:R-:W-:Y:S05]  /*9130*/  BRA `(.L_x_127) ;  /* 0xffffff8400387947 */ /* 0x000fea000383ffff */
.L_x_22:
[----:B-1----:R-:W-:-:S07]  /*9140*/  MOV R2, UR33 ;  /* 0x0000002100027c02 */ /* 0x002fce0008000f00 */
.L_x_128:
[----:B-1----:R1:W2:Y:S02]  /*9150*/  SYNCS.PHASECHK.TRANS64.TRYWAIT P0, [R2+URZ+0x30], R5 ;  /* 0x00003005020075a7 */ /* 0x0022a400080011ff */
[----:B--2---:R-:W-:Y:S05]  /*9160*/  @!P0 NANOSLEEP.SYNCS 0x989680 ;  /* 0x009896800000895d */ /* 0x004fea0003900000 */
[----:B------:R-:W2:Y:S02]  /*9170*/  @!P0 SYNCS.PHASECHK.TRANS64 P0, [R2+URZ+0x30], R5 ;  /* 0x00003005020085a7 */ /* 0x000ea400080010ff */
[----:B--2---:R-:W-:Y:S05]  /*9180*/  @!P0 BRA `(.L_x_128) ;  /* 0xfffffffc00f08947 */ /* 0x004fea000383ffff */
[----:B------:R-:W-:Y:S05]  /*9190*/  BRA `(.L_x_21) ;  /* 0xffffff8400887947 */ /* 0x000fea000383ffff */
.L_x_28:
[----:B-1----:R-:W-:-:S07]  /*91a0*/  MOV R2, UR17 ;  /* 0x0000001100027c02 */ /* 0x002fce0008000f00 */
.L_x_129:
[----:B-1----:R1:W2:Y:S02]  /*91b0*/  SYNCS.PHASECHK.TRANS64.TRYWAIT P0, [R2+URZ+0x30], R5 ;  /* 0x00003005020075a7 */ /* 0x0022a400080011ff */
[----:B--2---:R-:W-:Y:S05]  /*91c0*/  @!P0 NANOSLEEP.SYNCS 0x989680 ;  /* 0x009896800000895d */ /* 0x004fea0003900000 */
[----:B------:R-:W2:Y:S02]  /*91d0*/  @!P0 SYNCS.PHASECHK.TRANS64 P0, [R2+URZ+0x30], R5 ;  /* 0x00003005020085a7 */ /* 0x000ea400080010ff */
[----:B--2---:R-:W-:Y:S05]  /*91e0*/  @!P0 BRA `(.L_x_129) ;  /* 0xfffffffc00f08947 */ /* 0x004fea000383ffff */
[----:B------:R-:W-:Y:S05]  /*91f0*/  BRA `(.L_x_27) ;  /* 0xffffff8800307947 */ /* 0x000fea000383ffff */
.L_x_32:
[----:B-1----:R1:W2:Y:S02]  /*9200*/  SYNCS.PHASECHK.TRANS64.TRYWAIT P0, [R2+URZ+0xb0], R3 ;  /* 0x0000b003020075a7 */ /* 0x0022a400080011ff */
[----:B--2---:R-:W-:Y:S05]  /*9210*/  @!P0 NANOSLEEP.SYNCS 0x989680 ;  /* 0x009896800000895d */ /* 0x004fea0003900000 */
[----:B------:R-:W2:Y:S02]  /*9220*/  @!P0 SYNCS.PHASECHK.TRANS64 P0, [R2+URZ+0xb0], R3 ;  /* 0x0000b003020085a7 */ /* 0x000ea400080010ff */
[----:B--2---:R-:W-:Y:S05]  /*9230*/  @!P0 BRA `(.L_x_32) ;  /* 0xfffffffc00f08947 */ /* 0x004fea000383ffff */
[----:B------:R-:W-:Y:S05]  /*9240*/  BRA `(.L_x_130) ;  /* 0xffffff8800c07947 */ /* 0x000fea000383ffff */
.L_x_36:
[----:B----4-:R-:W-:-:S07]  /*9250*/  MOV R0, UR5 ;  /* 0x0000000500007c02 */ /* 0x010fce0008000f00 */
.L_x_131:
[----:B-1----:R1:W2:Y:S02]  /*9260*/  SYNCS.PHASECHK.TRANS64.TRYWAIT P0, [R0+URZ], R3 ;  /* 0x00000003000075a7 */ /* 0x0022a400080011ff */
[----:B--2---:R-:W-:Y:S05]  /*9270*/  @!P0 NANOSLEEP.SYNCS 0x989680 ;  /* 0x009896800000895d */ /* 0x004fea0003900000 */
[----:B------:R-:W2:Y:S02]  /*9280*/  @!P0 SYNCS.PHASECHK.TRANS64 P0, [R0+URZ], R3 ;  /* 0x00000003000085a7 */ /* 0x000ea400080010ff */
[----:B--2---:R-:W-:Y:S05]  /*9290*/  @!P0 BRA `(.L_x_131) ;  /* 0xfffffffc00f08947 */ /* 0x004fea000383ffff */
[----:B------:R-:W-:Y:S05]  /*92a0*/  BRA `(.L_x_132) ;  /* 0xffffff9000307947 */ /* 0x000fea000383ffff */
.L_x_37:
[----:B----4-:R-:W-:-:S07]  /*92b0*/  MOV R0, UR5 ;  /* 0x0000000500007c02 */ /* 0x010fce0008000f00 */
.L_x_133:
[----:B-1----:R1:W2:Y:S02]  /*92c0*/  SYNCS.PHASECHK.TRANS64.TRYWAIT P0, [R0+URZ], R3 ;  /* 0x00000003000075a7 */ /* 0x0022a400080011ff */
[----:B--2---:R-:W-:Y:S05]  /*92d0*/  @!P0 NANOSLEEP.SYNCS 0x989680 ;  /* 0x009896800000895d */ /* 0x004fea0003900000 */
[----:B------:R-:W2:Y:S02]  /*92e0*/  @!P0 SYNCS.PHASECHK.TRANS64 P0, [R0+URZ], R3 ;  /* 0x00000003000085a7 */ /* 0x000ea400080010ff */
[----:B--2---:R-:W-:Y:S05]  /*92f0*/  @!P0 BRA `(.L_x_133) ;  /* 0xfffffffc00f08947 */ /* 0x004fea000383ffff */
[----:B------:R-:W-:Y:S05]  /*9300*/  BRA `(.L_x_134) ;  /* 0xffffff90003c7947 */ /* 0x000fea000383ffff */
.L_x_38:
[----:B----4-:R-:W-:-:S07]  /*9310*/  MOV R0, UR5 ;  /* 0x0000000500007c02 */ /* 0x010fce0008000f00 */
.L_x_135:
[----:B-1----:R1:W2:Y:S02]  /*9320*/  SYNCS.PHASECHK.TRANS64.TRYWAIT P0, [R0+URZ], R3 ;  /* 0x00000003000075a7 */ /* 0x0022a400080011ff */
[----:B--2---:R-:W-:Y:S05]  /*9330*/  @!P0 NANOSLEEP.SYNCS 0x989680 ;  /* 0x009896800000895d */ /* 0x004fea0003900000 */
[----:B------:R-:W2:Y:S02]  /*9340*/  @!P0 SYNCS.PHASECHK.TRANS64 P0, [R0+URZ], R3 ;  /* 0x00000003000085a7 */ /* 0x000ea400080010ff */
[----:B--2---:R-:W-:Y:S05]  /*9350*/  @!P0 BRA `(.L_x_135) ;  /* 0xfffffffc00f08947 */ /* 0x004fea000383ffff */
[----:B------:R-:W-:Y:S05]  /*9360*/  BRA `(.L_x_136) ;  /* 0xffffff9000487947 */ /* 0x000fea000383ffff */
.L_x_39:
[----:B----4-:R-:W-:-:S07]  /*9370*/  MOV R0, UR5 ;  /* 0x0000000500007c02 */ /* 0x010fce0008000f00 */
.L_x_137:
[----:B-1----:R1:W2:Y:S02]  /*9380*/  SYNCS.PHASECHK.TRANS64.TRYWAIT P0, [R0+URZ], R3 ;  /* 0x00000003000075a7 */ /* 0x0022a400080011ff */
[----:B--2---:R-:W-:Y:S05]  /*9390*/  @!P0 NANOSLEEP.SYNCS 0x989680 ;  /* 0x009896800000895d */ /* 0x004fea0003900000 */
[----:B------:R-:W2:Y:S02]  /*93a0*/  @!P0 SYNCS.PHASECHK.TRANS64 P0, [R0+URZ], R3 ;  /* 0x00000003000085a7 */ /* 0x000ea400080010ff */
[----:B--2---:R-:W-:Y:S05]  /*93b0*/  @!P0 BRA `(.L_x_137) ;  /* 0xfffffffc00f08947 */ /* 0x004fea000383ffff */
[----:B------:R-:W-:Y:S05]  /*93c0*/  BRA `(.L_x_138) ;  /* 0xffffff9000547947 */ /* 0x000fea000383ffff */
.L_x_40:
[----:B----4-:R-:W-:-:S07]  /*93d0*/  MOV R0, UR5 ;  /* 0x0000000500007c02 */ /* 0x010fce0008000f00 */
.L_x_139:
[----:B-1----:R1:W2:Y:S02]  /*93e0*/  SYNCS.PHASECHK.TRANS64.TRYWAIT P0, [R0+URZ], R3 ;  /* 0x00000003000075a7 */ /* 0x0022a400080011ff */
[----:B--2---:R-:W-:Y:S05]  /*93f0*/  @!P0 NANOSLEEP.SYNCS 0x989680 ;  /* 0x009896800000895d */ /* 0x004fea0003900000 */
[----:B------:R-:W2:Y:S02]  /*9400*/  @!P0 SYNCS.PHASECHK.TRANS64 P0, [R0+URZ], R3 ;  /* 0x00000003000085a7 */ /* 0x000ea400080010ff */
[----:B--2---:R-:W-:Y:S05]  /*9410*/  @!P0 BRA `(.L_x_139) ;  /* 0xfffffffc00f08947 */ /* 0x004fea000383ffff */
[----:B------:R-:W-:Y:S05]  /*9420*/  BRA `(.L_x_140) ;  /* 0xffffff9000607947 */ /* 0x000fea000383ffff */
.L_x_43:
[----:B-1----:R1:W2:Y:S02]  /*9430*/  SYNCS.PHASECHK.TRANS64.TRYWAIT P0, [R0+URZ+0x110], R5 ;  /* 0x00011005000075a7 */ /* 0x0022a400080011ff */
[----:B--2---:R-:W-:Y:S05]  /*9440*/  @!P0 NANOSLEEP.SYNCS 0x989680 ;  /* 0x009896800000895d */ /* 0x004fea0003900000 */
[----:B------:R-:W2:Y:S02]  /*9450*/  @!P0 SYNCS.PHASECHK.TRANS64 P0, [R0+URZ+0x110], R5 ;  /* 0x00011005000085a7 */ /* 0x000ea400080010ff */
[----:B--2---:R-:W-:Y:S05]  /*9460*/  @!P0 BRA `(.L_x_43) ;  /* 0xfffffffc00f08947 */ /* 0x004fea000383ffff */
[----:B------:R-:W-:Y:S05]  /*9470*/  BRA `(.L_x_141) ;  /* 0xffffff9000bc7947 */ /* 0x000fea000383ffff */
.L_x_44:
[----:B------:R-:W-:-:S07]  /*9480*/  MOV R0, UR5 ;  /* 0x0000000500007c02 */ /* 0x000fce0008000f00 */
.L_x_142:
[----:B-1----:R1:W2:Y:S02]  /*9490*/  SYNCS.PHASECHK.TRANS64.TRYWAIT P0, [R0+URZ+0xc0], R5 ;  /* 0x0000c005000075a7 */ /* 0x0022a400080011ff */
[----:B--2---:R-:W-:Y:S05]  /*94a0*/  @!P0 NANOSLEEP.SYNCS 0x989680 ;  /* 0x009896800000895d */ /* 0x004fea0003900000 */
[----:B------:R-:W2:Y:S02]  /*94b0*/  @!P0 SYNCS.PHASECHK.TRANS64 P0, [R0+URZ+0xc0], R5 ;  /* 0x0000c005000085a7 */ /* 0x000ea400080010ff */
[----:B--2---:R-:W-:Y:S05]  /*94c0*/  @!P0 BRA `(.L_x_142) ;  /* 0xfffffffc00f08947 */ /* 0x004fea000383ffff */
[----:B------:R-:W-:Y:S05]  /*94d0*/  BRA `(.L_x_143) ;  /* 0xffffff9000cc7947 */ /* 0x000fea000383ffff */
.L_x_45:
[----:B-1----:R1:W2:Y:S02]  /*94e0*/  SYNCS.PHASECHK.TRANS64.TRYWAIT P1, [R0+URZ+0xb0], R5 ;  /* 0x0000b005000075a7 */ /* 0x0022a400080211ff */
[----:B--2---:R-:W-:Y:S05]  /*94f0*/  @!P1 NANOSLEEP.SYNCS 0x989680 ;  /* 0x009896800000995d */ /* 0x004fea0003900000 */
[----:B------:R-:W2:Y:S02]  /*9500*/  @!P1 SYNCS.PHASECHK.TRANS64 P1, [R0+URZ+0xb0], R5 ;  /* 0x0000b005000095a7 */ /* 0x000ea400080210ff */
[----:B--2---:R-:W-:Y:S05]  /*9510*/  @!P1 BRA `(.L_x_45) ;  /* 0xfffffffc00f09947 */ /* 0x004fea000383ffff */
[----:B------:R-:W-:Y:S05]  /*9520*/  BRA `(.L_x_144) ;  /* 0xffffff9000fc7947 */ /* 0x000fea000383ffff */
.L_x_48:
[----:B------:R-:W-:-:S07]  /*9530*/  MOV R0, UR5 ;  /* 0x0000000500007c02 */ /* 0x000fce0008000f00 */
.L_x_145:
[----:B-1----:R1:W2:Y:S02]  /*9540*/  SYNCS.PHASECHK.TRANS64.TRYWAIT P0, [R0+URZ+0xc0], R3 ;  /* 0x0000c003000075a7 */ /* 0x0022a400080011ff */
[----:B--2---:R-:W-:Y:S05]  /*9550*/  @!P0 NANOSLEEP.SYNCS 0x989680 ;  /* 0x009896800000895d */ /* 0x004fea0003900000 */
[----:B------:R-:W2:Y:S02]  /*9560*/  @!P0 SYNCS.PHASECHK.TRANS64 P0, [R0+URZ+0xc0], R3 ;  /* 0x0000c003000085a7 */ /* 0x000ea400080010ff */
[----:B--2---:R-:W-:Y:S05]  /*9570*/  @!P0 BRA `(.L_x_145) ;  /* 0xfffffffc00f08947 */ /* 0x004fea000383ffff */
[----:B------:R-:W-:Y:S05]  /*9580*/  BRA `(.L_x_47) ;  /* 0xffffff9400507947 */ /* 0x000fea000383ffff */
.L_x_55:
[----:B-1----:R1:W2:Y:S02]  /*9590*/  SYNCS.PHASECHK.TRANS64.TRYWAIT P1, [R0+URZ+0xb0], R5 ;  /* 0x0000b005000075a7 */ /* 0x0022a400080211ff */
[----:B--2---:R-:W-:Y:S05]  /*95a0*/  @!P1 NANOSLEEP.SYNCS 0x989680 ;  /* 0x009896800000995d */ /* 0x004fea0003900000 */
[----:B------:R-:W2:Y:S02]  /*95b0*/  @!P1 SYNCS.PHASECHK.TRANS64 P1, [R0+URZ+0xb0], R5 ;  /* 0x0000b005000095a7 */ /* 0x000ea400080210ff */
[----:B--2---:R-:W-:Y:S05]  /*95c0*/  @!P1 BRA `(.L_x_55) ;  /* 0xfffffffc00f09947 */ /* 0x004fea000383ffff */
[----:B------:R-:W-:Y:S05]  /*95d0*/  BRA `(.L_x_146) ;  /* 0xffffff9800b07947 */ /* 0x000fea000383ffff */
.L_x_56:
[----:B------:R-:W-:-:S07]  /*95e0*/  MOV R3, UR8 ;  /* 0x0000000800037c02 */ /* 0x000fce0008000f00 */
.L_x_147:
[----:B-1----:R1:W2:Y:S02]  /*95f0*/  SYNCS.PHASECHK.TRANS64.TRYWAIT P0, [R3+URZ+0xf0], R0 ;  /* 0x0000f000030075a7 */ /* 0x0022a400080011ff */
[----:B--2---:R-:W-:Y:S05]  /*9600*/  @!P0 NANOSLEEP.SYNCS 0x989680 ;  /* 0x009896800000895d */ /* 0x004fea0003900000 */
[----:B------:R-:W2:Y:S02]  /*9610*/  @!P0 SYNCS.PHASECHK.TRANS64 P0, [R3+URZ+0xf0], R0 ;  /* 0x0000f000030085a7 */ /* 0x000ea400080010ff */
[----:B--2---:R-:W-:Y:S05]  /*9620*/  @!P0 BRA `(.L_x_147) ;  /* 0xfffffffc00f08947 */ /* 0x004fea000383ffff */
[----:B------:R-:W-:Y:S05]  /*9630*/  BRA `(.L_x_148) ;  /* 0xffffff9c00007947 */ /* 0x000fea000383ffff */
.L_x_59:
[----:B------:R-:W-:Y:S07]  /*9640*/  MOV R0, UR7 ;  /* 0x0000000700007c02 */ /* 0x000fee0008000f00 */
.L_x_149:
[----:B-1----:R1:W2:Y:S02]  /*9650*/  SYNCS.PHASECHK.TRANS64.TRYWAIT P0, [R0+URZ], R3 ;  /* 0x00000003000075a7 */ /* 0x0022a400080011ff */
[----:B--2---:R-:W-:Y:S05]  /*9660*/  @!P0 NANOSLEEP.SYNCS 0x989680 ;  /* 0x009896800000895d */ /* 0x004fea0003900000 */
[----:B------:R-:W2:Y:S02]  /*9670*/  @!P0 SYNCS.PHASECHK.TRANS64 P0, [R0+URZ], R3 ;  /* 0x00000003000085a7 */ /* 0x000ea400080010ff */
[----:B--2---:R-:W-:Y:S05]  /*9680*/  @!P0 BRA `(.L_x_149) ;  /* 0xfffffffc00f08947 */ /* 0x004fea000383ffff */
[----:B------:R-:W-:Y:S05]  /*9690*/  BRA `(.L_x_58) ;  /* 0xffffff9c001c7947 */ /* 0x000fea000383ffff */
.L_x_62:
[----:B------:R-:W-:-:S07]  /*96a0*/  MOV R0, UR5 ;  /* 0x0000000500007c02 */ /* 0x000fce0008000f00 */
.L_x_150:
[----:B--2---:R2:W3:Y:S02]  /*96b0*/  SYNCS.PHASECHK.TRANS64.TRYWAIT P0, [R0+URZ], R3 ;  /* 0x00000003000075a7 */ /* 0x0044e400080011ff */
[----:B---3--:R-:W-:Y:S05]  /*96c0*/  @!P0 NANOSLEEP.SYNCS 0x989680 ;  /* 0x009896800000895d */ /* 0x008fea0003900000 */
[----:B------:R-:W3:Y:S02]  /*96d0*/  @!P0 SYNCS.PHASECHK.TRANS64 P0, [R0+URZ], R3 ;  /* 0x00000003000085a7 */ /* 0x000ee400080010ff */
[----:B---3--:R-:W-:Y:S05]  /*96e0*/  @!P0 BRA `(.L_x_150) ;  /* 0xfffffffc00f08947 */ /* 0x008fea000383ffff */
[----:B------:R-:W-:Y:S05]  /*96f0*/  BRA `(.L_x_151) ;  /* 0xffffff9c00d07947 */ /* 0x000fea000383ffff */
.L_x_63:
[----:B------:R-:W-:-:S07]  /*9700*/  MOV R0, UR5 ;  /* 0x0000000500007c02 */ /* 0x000fce0008000f00 */
.L_x_152:
[----:B-1----:R1:W2:Y:S02]  /*9710*/  SYNCS.PHASECHK.TRANS64.TRYWAIT P0, [R0+URZ], R3 ;  /* 0x00000003000075a7 */ /* 0x0022a400080011ff */
[----:B--2---:R-:W-:Y:S05]  /*9720*/  @!P0 NANOSLEEP.SYNCS 0x989680 ;  /* 0x009896800000895d */ /* 0x004fea0003900000 */
[----:B------:R-:W2:Y:S02]  /*9730*/  @!P0 SYNCS.PHASECHK.TRANS64 P0, [R0+URZ], R3 ;  /* 0x00000003000085a7 */ /* 0x000ea400080010ff */
[----:B--2---:R-:W-:Y:S05]  /*9740*/  @!P0 BRA `(.L_x_152) ;  /* 0xfffffffc00f08947 */ /* 0x004fea000383ffff */
[----:B------:R-:W-:Y:S05]  /*9750*/  BRA `(.L_x_153) ;  /* 0xffffff9c00dc7947 */ /* 0x000fea000383ffff */
.L_x_64:
[----:B------:R-:W-:-:S07]  /*9760*/  MOV R0, UR5 ;  /* 0x0000000500007c02 */ /* 0x000fce0008000f00 */
.L_x_154:
[----:B-1----:R1:W2:Y:S02]  /*9770*/  SYNCS.PHASECHK.TRANS64.TRYWAIT P0, [R0+URZ], R3 ;  /* 0x00000003000075a7 */ /* 0x0022a400080011ff */
[----:B--2---:R-:W-:Y:S05]  /*9780*/  @!P0 NANOSLEEP.SYNCS 0x989680 ;  /* 0x009896800000895d */ /* 0x004fea0003900000 */
[----:B------:R-:W2:Y:S02]  /*9790*/  @!P0 SYNCS.PHASECHK.TRANS64 P0, [R0+URZ], R3 ;  /* 0x00000003000085a7 */ /* 0x000ea400080010ff */
[----:B--2---:R-:W-:Y:S05]  /*97a0*/  @!P0 BRA `(.L_x_154) ;  /* 0xfffffffc00f08947 */ /* 0x004fea000383ffff */
[----:B------:R-:W-:Y:S05]  /*97b0*/  BRA `(.L_x_155) ;  /* 0xffffff9c00e87947 */ /* 0x000fea000383ffff */
.L_x_65:
[----:B------:R-:W-:-:S07]  /*97c0*/  MOV R0, UR7 ;  /* 0x0000000700007c02 */ /* 0x000fce0008000f00 */
.L_x_156:
[----:B-1----:R1:W2:Y:S02]  /*97d0*/  SYNCS.PHASECHK.TRANS64.TRYWAIT P0, [R0+URZ], R3 ;  /* 0x00000003000075a7 */ /* 0x0022a400080011ff */
[----:B--2---:R-:W-:Y:S05]  /*97e0*/  @!P0 NANOSLEEP.SYNCS 0x989680 ;  /* 0x009896800000895d */ /* 0x004fea0003900000 */
[----:B------:R-:W2:Y:S02]  /*97f0*/  @!P0 SYNCS.PHASECHK.TRANS64 P0, [R0+URZ], R3 ;  /* 0x00000003000085a7 */ /* 0x000ea400080010ff */
[----:B--2---:R-:W-:Y:S05]  /*9800*/  @!P0 BRA `(.L_x_156) ;  /* 0xfffffffc00f08947 */ /* 0x004fea000383ffff */
[----:B------:R-:W-:Y:S05]  /*9810*/  BRA `(.L_x_157) ;  /* 0xffffff9c00f47947 */ /* 0x000fea000383ffff */
.L_x_70:
[----:B--2---:R2:W3:Y:S02]  /*9820*/  SYNCS.PHASECHK.TRANS64.TRYWAIT P0, [R0+URZ+0xb0], R3 ;  /* 0x0000b003000075a7 */ /* 0x0044e400080011ff */
[----:B---3--:R-:W-:Y:S05]  /*9830*/  @!P0 NANOSLEEP.SYNCS 0x989680 ;  /* 0x009896800000895d */ /* 0x008fea0003900000 */
[----:B------:R-:W3:Y:S02]  /*9840*/  @!P0 SYNCS.PHASECHK.TRANS64 P0, [R0+URZ+0xb0], R3 ;  /* 0x0000b003000085a7 */ /* 0x000ee400080010ff */
[----:B---3--:R-:W-:Y:S05]  /*9850*/  @!P0 BRA `(.L_x_70) ;  /* 0xfffffffc00f08947 */ /* 0x008fea000383ffff */
[----:B------:R-:W-:Y:S05]  /*9860*/  BRA `(.L_x_158) ;  /* 0xffffffa400007947 */ /* 0x000fea000383ffff */
.L_x_73:
[----:B------:R-:W-:Y:S07]  /*9870*/  MOV R0, UR7 ;  /* 0x0000000700007c02 */ /* 0x000fee0008000f00 */
.L_x_159:
[----:B--2---:R2:W3:Y:S02]  /*9880*/  SYNCS.PHASECHK.TRANS64.TRYWAIT P0, [R0+URZ+0xa8], R3 ;  /* 0x0000a803000075a7 */ /* 0x0044e400080011ff */
[----:B---3--:R-:W-:Y:S05]  /*9890*/  @!P0 NANOSLEEP.SYNCS 0x989680 ;  /* 0x009896800000895d */ /* 0x008fea0003900000 */
[----:B------:R-:W3:Y:S02]  /*98a0*/  @!P0 SYNCS.PHASECHK.TRANS64 P0, [R0+URZ+0xa8], R3 ;  /* 0x0000a803000085a7 */ /* 0x000ee400080010ff */
[----:B---3--:R-:W-:Y:S05]  /*98b0*/  @!P0 BRA `(.L_x_159) ;  /* 0xfffffffc00f08947 */ /* 0x008fea000383ffff */
[----:B------:R-:W-:Y:S05]  /*98c0*/  BRA `(.L_x_72) ;  /* 0xffffffa400e07947 */ /* 0x000fea000383ffff */
.L_x_76:
[----:B------:R-:W-:Y:S07]  /*98d0*/  MOV R3, UR7 ;  /* 0x0000000700037c02 */ /* 0x000fee0008000f00 */
.L_x_160:
[----:B-1----:R1:W2:Y:S02]  /*98e0*/  SYNCS.PHASECHK.TRANS64.TRYWAIT P0, [R3+URZ+0x80], R12 ;  /* 0x0000800c030075a7 */ /* 0x0022a400080011ff */
[----:B--2---:R-:W-:Y:S05]  /*98f0*/  @!P0 NANOSLEEP.SYNCS 0x989680 ;  /* 0x009896800000895d */ /* 0x004fea0003900000 */
[----:B------:R-:W2:Y:S02]  /*9900*/  @!P0 SYNCS.PHASECHK.TRANS64 P0, [R3+URZ+0x80], R12 ;  /* 0x0000800c030085a7 */ /* 0x000ea400080010ff */
[----:B--2---:R-:W-:Y:S05]  /*9910*/  @!P0 BRA `(.L_x_160) ;  /* 0xfffffffc00f08947 */ /* 0x004fea000383ffff */
[----:B------:R-:W-:Y:S05]  /*9920*/  BRA `(.L_x_161) ;  /* 0xffffffa800587947 */ /* 0x000fea000383ffff */
.L_x_77:
[----:B-1----:R-:W-:Y:S07]  /*9930*/  MOV R3, UR7 ;  /* 0x0000000700037c02 */ /* 0x002fee0008000f00 */
.L_x_162:
[----:B-1----:R1:W2:Y:S02]  /*9940*/  SYNCS.PHASECHK.TRANS64.TRYWAIT P0, [R3+URZ+0x88], R12 ;  /* 0x0000880c030075a7 */ /* 0x0022a400080011ff */
[----:B--2---:R-:W-:Y:S05]  /*9950*/  @!P0 NANOSLEEP.SYNCS 0x989680 ;  /* 0x009896800000895d */ /* 0x004fea0003900000 */
[----:B------:R-:W2:Y:S02]  /*9960*/  @!P0 SYNCS.PHASECHK.TRANS64 P0, [R3+URZ+0x88], R12 ;  /* 0x0000880c030085a7 */ /* 0x000ea400080010ff */
[----:B--2---:R-:W-:Y:S05]  /*9970*/  @!P0 BRA `(.L_x_162) ;  /* 0xfffffffc00f08947 */ /* 0x004fea000383ffff */
[----:B------:R-:W-:Y:S05]  /*9980*/  BRA `(.L_x_163) ;  /* 0xffffffa800947947 */ /* 0x000fea000383ffff */
.L_x_78:
[----:B-1----:R-:W-:Y:S07]  /*9990*/  MOV R3, UR7 ;  /* 0x0000000700037c02 */ /* 0x002fee0008000f00 */
.L_x_164:
[----:B-1----:R1:W2:Y:S02]  /*99a0*/  SYNCS.PHASECHK.TRANS64.TRYWAIT P0, [R3+URZ+0x90], R12 ;  /* 0x0000900c030075a7 */ /* 0x0022a400080011ff */
[----:B--2---:R-:W-:Y:S05]  /*99b0*/  @!P0 NANOSLEEP.SYNCS 0x989680 ;  /* 0x009896800000895d */ /* 0x004fea0003900000 */
[----:B------:R-:W2:Y:S02]  /*99c0*/  @!P0 SYNCS.PHASECHK.TRANS64 P0, [R3+URZ+0x90], R12 ;  /* 0x0000900c030085a7 */ /* 0x000ea400080010ff */
[----:B--2---:R-:W-:Y:S05]  /*99d0*/  @!P0 BRA `(.L_x_164) ;  /* 0xfffffffc00f08947 */ /* 0x004fea000383ffff */
[----:B------:R-:W-:Y:S05]  /*99e0*/  BRA `(.L_x_165) ;  /* 0xffffffa800dc7947 */ /* 0x000fea000383ffff */
.L_x_79:
[----:B------:R-:W-:Y:S07]  /*99f0*/  MOV R3, UR7 ;  /* 0x0000000700037c02 */ /* 0x000fee0008000f00 */
.L_x_166:
[----:B-1----:R1:W2:Y:S02]  /*9a00*/  SYNCS.PHASECHK.TRANS64.TRYWAIT P0, [R3+URZ+0x98], R12 ;  /* 0x0000980c030075a7 */ /* 0x0022a400080011ff */
[----:B--2---:R-:W-:Y:S05]  /*9a10*/  @!P0 NANOSLEEP.SYNCS 0x989680 ;  /* 0x009896800000895d */ /* 0x004fea0003900000 */
[----:B------:R-:W2:Y:S02]  /*9a20*/  @!P0 SYNCS.PHASECHK.TRANS64 P0, [R3+URZ+0x98], R12 ;  /* 0x0000980c030085a7 */ /* 0x000ea400080010ff */
[----:B--2---:R-:W-:Y:S05]  /*9a30*/  @!P0 BRA `(.L_x_166) ;  /* 0xfffffffc00f08947 */ /* 0x004fea000383ffff */
[----:B------:R-:W-:Y:S05]  /*9a40*/  BRA `(.L_x_167) ;  /* 0xffffffac00647947 */ /* 0x000fea000383ffff */
.L_x_81:
[----:B------:R-:W-:-:S07]  /*9a50*/  MOV R0, UR7 ;  /* 0x0000000700007c02 */ /* 0x000fce0008000f00 */
.L_x_168:
[----:B-1----:R1:W3:Y:S02]  /*9a60*/  SYNCS.PHASECHK.TRANS64.TRYWAIT P0, [R0+URZ+0x80], R3 ;  /* 0x00008003000075a7 */ /* 0x0022e400080011ff */
[----:B---3--:R-:W-:Y:S05]  /*9a70*/  @!P0 NANOSLEEP.SYNCS 0x989680 ;  /* 0x009896800000895d */ /* 0x008fea0003900000 */
[----:B------:R-:W3:Y:S02]  /*9a80*/  @!P0 SYNCS.PHASECHK.TRANS64 P0, [R0+URZ+0x80], R3 ;  /* 0x00008003000085a7 */ /* 0x000ee400080010ff */
[----:B---3--:R-:W-:Y:S05]  /*9a90*/  @!P0 BRA `(.L_x_168) ;  /* 0xfffffffc00f08947 */ /* 0x008fea000383ffff */
[----:B------:R-:W-:Y:S05]  /*9aa0*/  BRA `(.L_x_169) ;  /* 0xffffffac00d47947 */ /* 0x000fea000383ffff */
.L_x_82:
[----:B-1----:R-:W-:-:S07]  /*9ab0*/  MOV R0, UR7 ;  /* 0x0000000700007c02 */ /* 0x002fce0008000f00 */
.L_x_170:
[----:B-1----:R1:W3:Y:S02]  /*9ac0*/  SYNCS.PHASECHK.TRANS64.TRYWAIT P0, [R0+URZ+0x88], R3 ;  /* 0x00008803000075a7 */ /* 0x0022e400080011ff */
[----:B---3--:R-:W-:Y:S05]  /*9ad0*/  @!P0 NANOSLEEP.SYNCS 0x989680 ;  /* 0x009896800000895d */ /* 0x008fea0003900000 */
[----:B------:R-:W3:Y:S02]  /*9ae0*/  @!P0 SYNCS.PHASECHK.TRANS64 P0, [R0+URZ+0x88], R3 ;  /* 0x00008803000085a7 */ /* 0x000ee400080010ff */
[----:B---3--:R-:W-:Y:S05]  /*9af0*/  @!P0 BRA `(.L_x_170) ;  /* 0xfffffffc00f08947 */ /* 0x008fea000383ffff */
[----:B------:R-:W-:Y:S05]  /*9b00*/  BRA `(.L_x_171) ;  /* 0xffffffac00c47947 */ /* 0x000fea000383ffff */
.L_x_83:
[----:B-1----:R-:W-:-:S07]  /*9b10*/  MOV R0, UR7 ;  /* 0x0000000700007c02 */ /* 0x002fce0008000f00 */
.L_x_172:
[----:B-1----:R1:W3:Y:S02]  /*9b20*/  SYNCS.PHASECHK.TRANS64.TRYWAIT P0, [R0+URZ+0x90], R3 ;  /* 0x00009003000075a7 */ /* 0x0022e400080011ff */
[----:B---3--:R-:W-:Y:S05]  /*9b30*/  @!P0 NANOSLEEP.SYNCS 0x989680 ;  /* 0x009896800000895d */ /* 0x008fea0003900000 */
[----:B------:R-:W3:Y:S02]  /*9b40*/  @!P0 SYNCS.PHASECHK.TRANS64 P0, [R0+URZ+0x90], R3 ;  /* 0x00009003000085a7 */ /* 0x000ee400080010ff */
[----:B---3--:R-:W-:Y:S05]  /*9b50*/  @!P0 BRA `(.L_x_172) ;  /* 0xfffffffc00f08947 */ /* 0x008fea000383ffff */
[----:B------:R-:W-:Y:S05]  /*9b60*/  BRA `(.L_x_173) ;  /* 0xffffffac00b47947 */ /* 0x000fea000383ffff */
.L_x_85:
[----:B--2---:R2:W4:Y:S02]  /*9b70*/  SYNCS.PHASECHK.TRANS64.TRYWAIT P0, [R0+URZ+0xb0], R3 ;  /* 0x0000b003000075a7 */ /* 0x00452400080011ff */
[----:B----4-:R-:W-:Y:S05]  /*9b80*/  @!P0 NANOSLEEP.SYNCS 0x989680 ;  /* 0x009896800000895d */ /* 0x010fea0003900000 */
[----:B------:R-:W4:Y:S02]  /*9b90*/  @!P0 SYNCS.PHASECHK.TRANS64 P0, [R0+URZ+0xb0], R3 ;  /* 0x0000b003000085a7 */ /* 0x000f2400080010ff */
[----:B----4-:R-:W-:Y:S05]  /*9ba0*/  @!P0 BRA `(.L_x_85) ;  /* 0xfffffffc00f08947 */ /* 0x010fea000383ffff */
[----:B------:R-:W-:Y:S05]  /*9bb0*/  BRA `(.L_x_174) ;  /* 0xffffffb000847947 */ /* 0x000fea000383ffff */
.L_x_96:
[----:B-1----:R1:W3:Y:S02]  /*9bc0*/  SYNCS.PHASECHK.TRANS64.TRYWAIT P1, [R0+URZ+0x60], R3 ;  /* 0x00006003000075a7 */ /* 0x0022e400080211ff */
[----:B---3--:R-:W-:Y:S05]  /*9bd0*/  @!P1 NANOSLEEP.SYNCS 0x989680 ;  /* 0x009896800000995d */ /* 0x008fea0003900000 */
[----:B------:R-:W3:Y:S02]  /*9be0*/  @!P1 SYNCS.PHASECHK.TRANS64 P1, [R0+URZ+0x60], R3 ;  /* 0x00006003000095a7 */ /* 0x000ee400080210ff */
[----:B---3--:R-:W-:Y:S05]  /*9bf0*/  @!P1 BRA `(.L_x_96) ;  /* 0xfffffffc00f09947 */ /* 0x008fea000383ffff */
[----:B------:R-:W-:Y:S05]  /*9c00*/  BRA `(.L_x_95) ;  /* 0xffffffbc009c7947 */ /* 0x000fea000383ffff */
.L_x_98:
[----:B---3--:R3:W4:Y:S02]  /*9c10*/  SYNCS.PHASECHK.TRANS64.TRYWAIT P0, [R108+URZ+0xd0], R7 ;  /* 0x0000d0076c0075a7 */ /* 0x00872400080011ff */
[----:B----4-:R-:W-:Y:S05]  /*9c20*/  @!P0 NANOSLEEP.SYNCS 0x989680 ;  /* 0x009896800000895d */ /* 0x010fea0003900000 */
[----:B------:R-:W4:Y:S02]  /*9c30*/  @!P0 SYNCS.PHASECHK.TRANS64 P0, [R108+URZ+0xd0], R7 ;  /* 0x0000d0076c0085a7 */ /* 0x000f2400080010ff */
[----:B----4-:R-:W-:Y:S05]  /*9c40*/  @!P0 BRA `(.L_x_98) ;  /* 0xfffffffc00f08947 */ /* 0x010fea000383ffff */
[----:B------:R-:W-:Y:S05]  /*9c50*/  BRA `(.L_x_97) ;  /* 0xffffffbc00f07947 */ /* 0x000fea000383ffff */
.L_x_106:
[----:B--2---:R2:W3:Y:S02]  /*9c60*/  SYNCS.PHASECHK.TRANS64.TRYWAIT P0, [R55+URZ+0x60], R0 ;  /* 0x00006000370075a7 */ /* 0x0044e400080011ff */
[----:B---3--:R-:W-:Y:S05]  /*9c70*/  @!P0 NANOSLEEP.SYNCS 0x989680 ;  /* 0x009896800000895d */ /* 0x008fea0003900000 */
[----:B------:R-:W3:Y:S02]  /*9c80*/  @!P0 SYNCS.PHASECHK.TRANS64 P0, [R55+URZ+0x60], R0 ;  /* 0x00006000370085a7 */ /* 0x000ee400080010ff */
[----:B---3--:R-:W-:Y:S05]  /*9c90*/  @!P0 BRA `(.L_x_106) ;  /* 0xfffffffc00f08947 */ /* 0x008fea000383ffff */
[----:B------:R-:W-:Y:S05]  /*9ca0*/  BRA `(.L_x_105) ;  /* 0xffffffc800e87947 */ /* 0x000fea000383ffff */
.L_x_114:
[----:B--2---:R2:W3:Y:S02]  /*9cb0*/  SYNCS.PHASECHK.TRANS64.TRYWAIT P0, [R73+URZ+0x60], R2 ;  /* 0x00006002490075a7 */ /* 0x0044e400080011ff */
[----:B---3--:R-:W-:Y:S05]  /*9cc0*/  @!P0 NANOSLEEP.SYNCS 0x989680 ;  /* 0x009896800000895d */ /* 0x008fea0003900000 */
[----:B------:R-:W3:Y:S02]  /*9cd0*/  @!P0 SYNCS.PHASECHK.TRANS64 P0, [R73+URZ+0x60], R2 ;  /* 0x00006002490085a7 */ /* 0x000ee400080010ff */
[----:B---3--:R-:W-:Y:S05]  /*9ce0*/  @!P0 BRA `(.L_x_114) ;  /* 0xfffffffc00f08947 */ /* 0x008fea000383ffff */
[----:B------:R-:W-:Y:S05]  /*9cf0*/  BRA `(.L_x_113) ;  /* 0xffffffd800247947 */ /* 0x000fea000383ffff */
.L_x_122:
[----:B--2---:R2:W3:Y:S02]  /*9d00*/  SYNCS.PHASECHK.TRANS64.TRYWAIT P0, [R76+URZ+0x60], R3 ;  /* 0x000060034c0075a7 */ /* 0x0044e400080011ff */
[----:B---3--:R-:W-:Y:S05]  /*9d10*/  @!P0 NANOSLEEP.SYNCS 0x989680 ;  /* 0x009896800000895d */ /* 0x008fea0003900000 */
[----:B------:R-:W3:Y:S02]  /*9d20*/  @!P0 SYNCS.PHASECHK.TRANS64 P0, [R76+URZ+0x60], R3 ;  /* 0x000060034c0085a7 */ /* 0x000ee400080010ff */
[----:B---3--:R-:W-:Y:S05]  /*9d30*/  @!P0 BRA `(.L_x_122) ;  /* 0xfffffffc00f08947 */ /* 0x008fea000383ffff */
[----:B------:R-:W-:Y:S05]  /*9d40*/  BRA `(.L_x_121) ;  /* 0xffffffe4006c7947 */ /* 0x000fea000383ffff */
        .weak           $__internal_0_$__cuda_sm10x_tcgen05_guardrail_trap_col_being_dealloced_not_returned_by_alloc
        .type           $__internal_0_$__cuda_sm10x_tcgen05_guardrail_trap_col_being_dealloced_not_returned_by_alloc,@function
        .size           $__internal_0_$__cuda_sm10x_tcgen05_guardrail_trap_col_being_dealloced_not_returned_by_alloc,($__internal_1_$__cuda_sm10x_tcgen05_guardrail_trap_phase_invalid_during_alloc - $__internal_0_$__cuda_sm10x_tcgen05_guardrail_trap_col_being_dealloced_not_returned_by_alloc)
$__internal_0_$__cuda_sm10x_tcgen05_guardrail_trap_col_being_dealloced_not_returned_by_alloc:
[----:B------:R-:W-:Y:S05]  /*9d50*/  BPT.TRAP 0x1 ;  /* 0x000000040000795c */ /* 0x000fea0000300000 */
[----:B------:R-:W-:-:S04]  /*9d60*/  HFMA2 R3, -RZ, RZ, 0, 0 ;  /* 0x00000000ff037431 */ /* 0x000fc800000001ff */
[----:B------:R-:W-:Y:S05]  /*9d70*/  RET.REL.NODEC R2 `(_ZN7cutlass13device_kernelINS_4gemm6kernel13GemmUniversalIN4cute5tupleIJiiiiEEENS1_10collective13CollectiveMmaINS1_35MainloopSm100TmaUmmaWarpSpecializedILi6ELi2ELi4ENS5_IJNS4_1CILi1EEESB_SB_EEEEENS5_IJNSA_ILi64EEENSA_ILi256EEESE_EEEaNS5_IJlSB_lEEEaSH_NS4_8TiledMMAINS4_8MMA_AtomIJNS4_15SM100_MMA_S8_SSIaaiLi64ELi256ELNS4_4UMMA5MajorE0ELSM_0ELNSL_8SaturateE0EEEEEENS4_6LayoutISC_NS5_IJNSA_ILi0EEESR_SR_EEEEENS5_IJNS4_10UnderscoreESU_SU_EEEEENS4_13SM90_TMA_LOADENS4_14ComposedLayoutINS4_7SwizzleILi2ELi4ELi3EEENS4_18smem_ptr_flag_bitsILi8EEENSQ_INS5_IJNSA_ILi8EEESE_EEENS5_IJSE_SB_EEEEEEEvNS4_8identityESX_S17_vS18_EENS_8epilogue10collective18CollectiveEpilogueINS1A_23Sm100TmaWarpSpecializedILi4ELi2ELi32ELb0ELb0EEEJSG_NS5_IJNSQ_ISE_SB_EES1F_EEEaSH_aSH_NS1A_6fusion15FusionCallbacksIS1E_NS1H_17LinearCombinationIaiaiLNS_15FloatRoundStyleE2EEESG_S1G_JEEENS4_5SM1004TMEM4LOAD26SM100_TMEM_LOAD_16dp32b32xESX_S17_NS4_39AutoVectorizingCopyWithAssumedAlignmentILi128EEENS4_14SM90_TMA_STOREES17_S1S_S1S_EEEvvEEEEvNT_6ParamsE) ;  /* 0xffffff6002a07950 */ /* 0x000fea0003c3ffff */
        .weak           $__internal_1_$__cuda_sm10x_tcgen05_guardrail_trap_phase_invalid_during_alloc
        .type           $__internal_1_$__cuda_sm10x_tcgen05_guardrail_trap_phase_invalid_during_alloc,@function
        .size           $__internal_1_$__cuda_sm10x_tcgen05_guardrail_trap_phase_invalid_during_alloc,($__internal_2_$__cuda_sm10x_tcgen05_guardrail_trap_unallocated_columns_being_dealloced - $__internal_1_$__cuda_sm10x_tcgen05_guardrail_trap_phase_invalid_during_alloc)
$__internal_1_$__cuda_sm10x_tcgen05_guardrail_trap_phase_invalid_during_alloc:
[----:B------:R-:W-:Y:S05]  /*9d80*/  BPT.TRAP 0x1 ;  /* 0x000000040000795c */ /* 0x000fea0000300000 */
[----:B------:R-:W-:-:S04]  /*9d90*/  MOV R3, 0x0 ;  /* 0x0000000000037802 */ /* 0x000fc80000000f00 */
[----:B------:R-:W-:Y:S05]  /*9da0*/  RET.REL.NODEC R2 `(_ZN7cutlass13device_kernelINS_4gemm6kernel13GemmUniversalIN4cute5tupleIJiiiiEEENS1_10collective13CollectiveMmaINS1_35MainloopSm100TmaUmmaWarpSpecializedILi6ELi2ELi4ENS5_IJNS4_1CILi1EEESB_SB_EEEEENS5_IJNSA_ILi64EEENSA_ILi256EEESE_EEEaNS5_IJlSB_lEEEaSH_NS4_8TiledMMAINS4_8MMA_AtomIJNS4_15SM100_MMA_S8_SSIaaiLi64ELi256ELNS4_4UMMA5MajorE0ELSM_0ELNSL_8SaturateE0EEEEEENS4_6LayoutISC_NS5_IJNSA_ILi0EEESR_SR_EEEEENS5_IJNS4_10UnderscoreESU_SU_EEEEENS4_13SM90_TMA_LOADENS4_14ComposedLayoutINS4_7SwizzleILi2ELi4ELi3EEENS4_18smem_ptr_flag_bitsILi8EEENSQ_INS5_IJNSA_ILi8EEESE_EEENS5_IJSE_SB_EEEEEEEvNS4_8identityESX_S17_vS18_EENS_8epilogue10collective18CollectiveEpilogueINS1A_23Sm100TmaWarpSpecializedILi4ELi2ELi32ELb0ELb0EEEJSG_NS5_IJNSQ_ISE_SB_EES1F_EEEaSH_aSH_NS1A_6fusion15FusionCallbacksIS1E_NS1H_17LinearCombinationIaiaiLNS_15FloatRoundStyleE2EEESG_S1G_JEEENS4_5SM1004TMEM4LOAD26SM100_TMEM_LOAD_16dp32b32xESX_S17_NS4_39AutoVectorizingCopyWithAssumedAlignmentILi128EEENS4_14SM90_TMA_STOREES17_S1S_S1S_EEEvvEEEEvNT_6ParamsE) ;  /* 0xffffff6002947950 */ /* 0x000fea0003c3ffff */
        .weak           $__internal_2_$__cuda_sm10x_tcgen05_guardrail_trap_unallocated_columns_being_dealloced
        .type           $__internal_2_$__cuda_sm10x_tcgen05_guardrail_trap_unallocated_columns_being_dealloced,@function
        .size           $__internal_2_$__cuda_sm10x_tcgen05_guardrail_trap_unallocated_columns_being_dealloced,(.L_x_176 - $__internal_2_$__cuda_sm10x_tcgen05_guardrail_trap_unallocated_columns_being_dealloced)
$__internal_2_$__cuda_sm10x_tcgen05_guardrail_trap_unallocated_columns_being_dealloced:
[----:B------:R-:W-:Y:S05]  /*9db0*/  BPT.TRAP 0x1 ;  /* 0x000000040000795c */ /* 0x000fea0000300000 */
[----:B------:R-:W-:-:S04]  /*9dc0*/  HFMA2 R3, -RZ, RZ, 0, 0 ;  /* 0x00000000ff037431 */ /* 0x000fc800000001ff */
[----:B------:R-:W-:Y:S05]  /*9dd0*/  RET.REL.NODEC R2 `(_ZN7cutlass13device_kernelINS_4gemm6kernel13GemmUniversalIN4cute5tupleIJiiiiEEENS1_10collective13CollectiveMmaINS1_35MainloopSm100TmaUmmaWarpSpecializedILi6ELi2ELi4ENS5_IJNS4_1CILi1EEESB_SB_EEEEENS5_IJNSA_ILi64EEENSA_ILi256EEESE_EEEaNS5_IJlSB_lEEEaSH_NS4_8TiledMMAINS4_8MMA_AtomIJNS4_15SM100_MMA_S8_SSIaaiLi64ELi256ELNS4_4UMMA5MajorE0ELSM_0ELNSL_8SaturateE0EEEEEENS4_6LayoutISC_NS5_IJNSA_ILi0EEESR_SR_EEEEENS5_IJNS4_10UnderscoreESU_SU_EEEEENS4_13SM90_TMA_LOADENS4_14ComposedLayoutINS4_7SwizzleILi2ELi4ELi3EEENS4_18smem_ptr_flag_bitsILi8EEENSQ_INS5_IJNSA_ILi8EEESE_EEENS5_IJSE_SB_EEEEEEEvNS4_8identityESX_S17_vS18_EENS_8epilogue10collective18CollectiveEpilogueINS1A_23Sm100TmaWarpSpecializedILi4ELi2ELi32ELb0ELb0EEEJSG_NS5_IJNSQ_ISE_SB_EES1F_EEEaSH_aSH_NS1A_6fusion15FusionCallbacksIS1E_NS1H_17LinearCombinationIaiaiLNS_15FloatRoundStyleE2EEESG_S1G_JEEENS4_5SM1004TMEM4LOAD26SM100_TMEM_LOAD_16dp32b32xESX_S17_NS4_39AutoVectorizingCopyWithAssumedAlignmentILi128EEENS4_14SM90_TMA_STOREES17_S1S_S1S_EEEvvEEEEvNT_6ParamsE) ;  /* 0xffffff6002887950 */ /* 0x000fea0003c3ffff */
.L_x_175:
[----:B------:R-:W-:-:S00]  /*9de0*/  BRA `(.L_x_175) ;  /* 0xfffffffc00fc7947 */ /* 0x000fc0000383ffff */
[----:B------:R-:W-:-:S00]  /*9df0*/  NOP ;  /* 0x0000000000007918 */ /* 0x000fc00000000000 */
        /* <DEDUP_REMOVED lines=8> */
.L_x_176:


//--------------------- .nv.global.init           --------------------------
	.section	.nv.global.init,"aw",@progbits
.nv.global.init:
	.type		$str$27,@object
	.size		$str$27,($str$28 - $str$27)
$str$27:
        /*0000*/ 	.byte	0x28, 0x61, 0x64, 0x64, 0x72, 0x65, 0x73, 0x73, 0x20, 0x26, 0x20, 0x6d, 0x61, 0x73, 0x6b, 0x29
        /*0010*/ 	.byte	0x20, 0x3d, 0x3d, 0x20, 0x30, 0x00
	.type		$str$28,@object
	.size		$str$28,($str$26 - $str$28)
$str$28:
        /*0016*/ 	.byte	0x2f, 0x74, 0x6d, 0x70, 0x2f, 0x63, 0x75, 0x74, 0x6c, 0x61, 0x73, 0x73, 0x5f, 0x73, 0x77, 0x65
        /*0026*/ 	.byte	0x65, 0x70, 0x5f, 0x73, 0x72, 0x63, 0x2f, 0x69, 0x6e, 0x63, 0x6c, 0x75, 0x64, 0x65, 0x2f, 0x63
        /*0036*/ 	.byte	0x75, 0x74, 0x65, 0x2f, 0x70, 0x6f, 0x69, 0x6e, 0x74, 0x65, 0x72, 0x5f, 0x66, 0x6c, 0x61, 0x67
        /*0046*/ 	.byte	0x67, 0x65, 0x64, 0x2e, 0x68, 0x70, 0x70, 0x00
	.type		$str$26,@object
	.size		$str$26,($str$25 - $str$26)
$str$26:
        /*004e*/ 	.byte	0x2f, 0x74, 0x6d, 0x70, 0x2f, 0x63, 0x75, 0x74, 0x6c, 0x61, 0x73, 0x73, 0x5f, 0x73, 0x77, 0x65
        /*005e*/ 	.byte	0x65, 0x70, 0x5f, 0x73, 0x72, 0x63, 0x2f, 0x69, 0x6e, 0x63, 0x6c, 0x75, 0x64, 0x65, 0x2f, 0x63
        /*006e*/ 	.byte	0x75, 0x74, 0x65, 0x2f, 0x61, 0x74, 0x6f, 0x6d, 0x2f, 0x63, 0x6f, 0x70, 0x79, 0x5f, 0x74, 0x72
        /*007e*/ 	.byte	0x61, 0x69, 0x74, 0x73, 0x5f, 0x73, 0x6d, 0x31, 0x30, 0x30, 0x2e, 0x68, 0x70, 0x70, 0x00
	.type		$str$25,@object
	.size		$str$25,(__unnamed_1 - $str$25)
$str$25:
        /*008d*/ 	.byte	0x28, 0x28, 0x75, 0x69, 0x6e, 0x74, 0x33, 0x32, 0x5f, 0x74, 0x28, 0x74, 0x68, 0x72, 0x65, 0x61
        /*009d*/ 	.byte	0x64, 0x49, 0x64, 0x78, 0x2e, 0x78, 0x29, 0x20, 0x2f, 0x20, 0x33, 0x32, 0x29, 0x20, 0x25, 0x20
        /*00ad*/ 	.byte	0x34, 0x29, 0x20, 0x3d, 0x3d, 0x20, 0x28, 0x28, 0x28, 0x74, 0x6d, 0x65, 0x6d, 0x5f, 0x61, 0x64
        /*00bd*/ 	.byte	0x64, 0x72, 0x20, 0x3e, 0x3e, 0x20, 0x31, 0x36, 0x29, 0x20, 0x2f, 0x20, 0x33, 0x32, 0x29, 0x20
        /*00cd*/ 	.byte	0x25, 0x20, 0x34, 0x29, 0x00
	.type		__unnamed_1,@object
	.size		__unnamed_1,(__unnamed_2 - __unnamed_1)
__unnamed_1:
        /*00d2*/ 	.byte	0x61, 0x75, 0x74, 0x6f, 0x20, 0x63, 0x75, 0x74, 0x65, 0x3a, 0x3a, 0x61, 0x73, 0x5f, 0x70, 0x6f
        /* <DEDUP_REMOVED lines=24> */
        /*0262*/ 	.byte	0x00
	.type		__unnamed_2,@object
	.size		__unnamed_2,(__unnamed_3 - __unnamed_2)
__unnamed_2:
        /* <DEDUP_REMOVED lines=26> */
	.type		__unnamed_3,@object
	.size		__unnamed_3,(.L_3 - __unnamed_3)
__unnamed_3:
        /* <DEDUP_REMOVED lines=41> */
.L_3:


//--------------------- .nv.shared._ZN7cutlass13device_kernelINS_4gemm6kernel13GemmUniversalIN4cute5tupleIJiiiiEEENS1_10collective13CollectiveMmaINS1_35MainloopSm100TmaUmmaWarpSpecializedILi6ELi2ELi4ENS5_IJNS4_1CILi1EEESB_SB_EEEEENS5_IJNSA_ILi64EEENSA_ILi256EEESE_EEEaNS5_IJlSB_lEEEaSH_NS4_8TiledMMAINS4_8MMA_AtomIJNS4_15SM100_MMA_S8_SSIaaiLi64ELi256ELNS4_4UMMA5MajorE0ELSM_0ELNSL_8SaturateE0EEEEEENS4_6LayoutISC_NS5_IJNSA_ILi0EEESR_SR_EEEEENS5_IJNS4_10UnderscoreESU_SU_EEEEENS4_13SM90_TMA_LOADENS4_14ComposedLayoutINS4_7SwizzleILi2ELi4ELi3EEENS4_18smem_ptr_flag_bitsILi8EEENSQ_INS5_IJNSA_ILi8EEESE_EEENS5_IJSE_SB_EEEEEEEvNS4_8identityESX_S17_vS18_EENS_8epilogue10collective18CollectiveEpilogueINS1A_23Sm100TmaWarpSpecializedILi4ELi2ELi32ELb0ELb0EEEJSG_NS5_IJNSQ_ISE_SB_EES1F_EEEaSH_aSH_NS1A_6fusion15FusionCallbacksIS1E_NS1H_17LinearCombinationIaiaiLNS_15FloatRoundStyleE2EEESG_S1G_JEEENS4_5SM1004TMEM4LOAD26SM100_TMEM_LOAD_16dp32b32xESX_S17_NS4_39AutoVectorizingCopyWithAssumedAlignmentILi128EEENS4_14SM90_TMA_STOREES17_S1S_S1S_EEEvvEEEEvNT_6ParamsE --------------------------
	.section	.nv.shared._ZN7cutlass13device_kernelINS_4gemm6kernel13GemmUniversalIN4cute5tupleIJiiiiEEENS1_10collective13CollectiveMmaINS1_35MainloopSm100TmaUmmaWarpSpecializedILi6ELi2ELi4ENS5_IJNS4_1CILi1EEESB_SB_EEEEENS5_IJNSA_ILi64EEENSA_ILi256EEESE_EEEaNS5_IJlSB_lEEEaSH_NS4_8TiledMMAINS4_8MMA_AtomIJNS4_15SM100_MMA_S8_SSIaaiLi64ELi256ELNS4_4UMMA5MajorE0ELSM_0ELNSL_8SaturateE0EEEEEENS4_6LayoutISC_NS5_IJNSA_ILi0EEESR_SR_EEEEENS5_IJNS4_10UnderscoreESU_SU_EEEEENS4_13SM90_TMA_LOADENS4_14ComposedLayoutINS4_7SwizzleILi2ELi4ELi3EEENS4_18smem_ptr_flag_bitsILi8EEENSQ_INS5_IJNSA_ILi8EEESE_EEENS5_IJSE_SB_EEEEEEEvNS4_8identityESX_S17_vS18_EENS_8epilogue10collective18CollectiveEpilogueINS1A_23Sm100TmaWarpSpecializedILi4ELi2ELi32ELb0ELb0EEEJSG_NS5_IJNSQ_ISE_SB_EES1F_EEEaSH_aSH_NS1A_6fusion15FusionCallbacksIS1E_NS1H_17LinearCombinationIaiaiLNS_15FloatRoundStyleE2EEESG_S1G_JEEENS4_5SM1004TMEM4LOAD26SM100_TMEM_LOAD_16dp32b32xESX_S17_NS4_39AutoVectorizingCopyWithAssumedAlignmentILi128EEENS4_14SM90_TMA_STOREES17_S1S_S1S_EEEvvEEEEvNT_6ParamsE,"aw",@nobits
	.sectionflags	@""
	.align	16
	.zero		1024


//--------------------- .nv.shared.reserved.0     --------------------------
	.section	.nv.shared.reserved.0,"aw",@nobits
	.weak		__nv_reservedSMEM_offset_0_alias
	.size		__nv_reservedSMEM_offset_0_alias, 0, 64
	.other		__nv_reservedSMEM_offset_0_alias,@"STO_CUDA_RESERVED_SHARED STV_DEFAULT"
__nv_reservedSMEM_offset_0_alias:
	.zero		0
.nv.shared.reserved.0:
	.zero		64
	.weak		__nv_reservedSMEM_tcgen05_partition
	.type		__nv_reservedSMEM_tcgen05_partition,@object
	.size		__nv_reservedSMEM_tcgen05_partition,(.L_0 - __nv_reservedSMEM_tcgen05_partition)
__nv_reservedSMEM_tcgen05_partition:
	.zero		32
.L_0:


//--------------------- .nv.global                --------------------------
	.section	.nv.global,"aw",@nobits
.nv.global:
	.type		_ZN40_INTERNAL_cd58bcc2_4_k_cu_a0430090_320104cute1_E,@object
	.size		_ZN40_INTERNAL_cd58bcc2_4_k_cu_a0430090_320104cute1_E,(_ZN40_INTERNAL_cd58bcc2_4_k_cu_a0430090_320104cuda3std3__45__cpo6cbeginE - _ZN40_INTERNAL_cd58bcc2_4_k_cu_a0430090_320104cute1_E)
_ZN40_INTERNAL_cd58bcc2_4_k_cu_a0430090_320104cute1_E:
	.zero		1
	.type		_ZN40_INTERNAL_cd58bcc2_4_k_cu_a0430090_320104cuda3std3__45__cpo6cbeginE,@object
	.size		_ZN40_INTERNAL_cd58bcc2_4_k_cu_a0430090_320104cuda3std3__45__cpo6cbeginE,(_ZN40_INTERNAL_cd58bcc2_4_k_cu_a0430090_320104cuda3std3__48in_placeE - _ZN40_INTERNAL_cd58bcc2_4_k_cu_a0430090_320104cuda3std3__45__cpo6cbeginE)
_ZN40_INTERNAL_cd58bcc2_4_k_cu_a0430090_320104cuda3std3__45__cpo6cbeginE:
	.zero		1
	.type		_ZN40_INTERNAL_cd58bcc2_4_k_cu_a0430090_320104cuda3std3__48in_placeE,@object
	.size		_ZN40_INTERNAL_cd58bcc2_4_k_cu_a0430090_320104cuda3std3__48in_placeE,(_ZN40_INTERNAL_cd58bcc2_4_k_cu_a0430090_320104cuda3std6ranges3__45__cpo9iter_moveE - _ZN40_INTERNAL_cd58bcc2_4_k_cu_a0430090_320104cuda3std3__48in_placeE)
_ZN40_INTERNAL_cd58bcc2_4_k_cu_a0430090_320104cuda3std3__48in_placeE:
	.zero		1
	.type		_ZN40_INTERNAL_cd58bcc2_4_k_cu_a0430090_320104cuda3std6ranges3__45__cpo9iter_moveE,@object
	.size		_ZN40_INTERNAL_cd58bcc2_4_k_cu_a0430090_320104cuda3std6ranges3__45__cpo9iter_moveE,(_ZN40_INTERNAL_cd58bcc2_4_k_cu_a0430090_320104cuda3std3__45__cpo5beginE - _ZN40_INTERNAL_cd58bcc2_4_k_cu_a0430090_320104cuda3std6ranges3__45__cpo9iter_moveE)
_ZN40_INTERNAL_cd58bcc2_4_k_cu_a0430090_320104cuda3std6ranges3__45__cpo9iter_moveE:
	.zero		1
	.type		_ZN40_INTERNAL_cd58bcc2_4_k_cu_a0430090_320104cuda3std3__45__cpo5beginE,@object
	.size		_ZN40_INTERNAL_cd58bcc2_4_k_cu_a0430090_320104cuda3std3__45__cpo5beginE,(_ZN40_INTERNAL_cd58bcc2_4_k_cu_a0430090_320104cuda3std3__442_GLOBAL__N__cd58bcc2_4_k_cu_a0430090_320106ignoreE - _ZN40_INTERNAL_cd58bcc2_4_k_cu_a0430090_320104cuda3std3__45__cpo5beginE)
_ZN40_INTERNAL_cd58bcc2_4_k_cu_a0430090_320104cuda3std3__45__cpo5beginE:
	.zero		1
	.type		_ZN40_INTERNAL_cd58bcc2_4_k_cu_a0430090_320104cuda3std3__442_GLOBAL__N__cd58bcc2_4_k_cu_a0430090_320106ignoreE,@object
	.size		_ZN40_INTERNAL_cd58bcc2_4_k_cu_a0430090_320104cuda3std3__442_GLOBAL__N__cd58bcc2_4_k_cu_a0430090_320106ignoreE,(_ZN40_INTERNAL_cd58bcc2_4_k_cu_a0430090_320104cute7productE - _ZN40_INTERNAL_cd58bcc2_4_k_cu_a0430090_320104cuda3std3__442_GLOBAL__N__cd58bcc2_4_k_cu_a0430090_320106ignoreE)
_ZN40_INTERNAL_cd58bcc2_4_k_cu_a0430090_320104cuda3std3__442_GLOBAL__N__cd58bcc2_4_k_cu_a0430090_320106ignoreE:
	.zero		1
	.type		_ZN40_INTERNAL_cd58bcc2_4_k_cu_a0430090_320104cute7productE,@object
	.size		_ZN40_INTERNAL_cd58bcc2_4_k_cu_a0430090_320104cute7productE,(_ZN40_INTERNAL_cd58bcc2_4_k_cu_a0430090_320104cuda3std3__45__cpo3endE - _ZN40_INTERNAL_cd58bcc2_4_k_cu_a0430090_320104cute7productE)
_ZN40_INTERNAL_cd58bcc2_4_k_cu_a0430090_320104cute7productE:
	.zero		1
	.type		_ZN40_INTERNAL_cd58bcc2_4_k_cu_a0430090_320104cuda3std3__45__cpo3endE,@object
	.size		_ZN40_INTERNAL_cd58bcc2_4_k_cu_a0430090_320104cuda3std3__45__cpo3endE,(_ZN40_INTERNAL_cd58bcc2_4_k_cu_a0430090_320104cuda3std3__419piecewise_constructE - _ZN40_INTERNAL_cd58bcc2_4_k_cu_a0430090_320104cuda3std3__45__cpo3endE)
_ZN40_INTERNAL_cd58bcc2_4_k_cu_a0430090_320104cuda3std3__45__cpo3endE:
	.zero		1
	.type		_ZN40_INTERNAL_cd58bcc2_4_k_cu_a0430090_320104cuda3std3__419piecewise_constructE,@object
	.size		_ZN40_INTERNAL_cd58bcc2_4_k_cu_a0430090_320104cuda3std3__419piecewise_constructE,(_ZN40_INTERNAL_cd58bcc2_4_k_cu_a0430090_320104cuda3std3__45__cpo4cendE - _ZN40_INTERNAL_cd58bcc2_4_k_cu_a0430090_320104cuda3std3__419piecewise_constructE)
_ZN40_INTERNAL_cd58bcc2_4_k_cu_a0430090_320104cuda3std3__419piecewise_constructE:
	.zero		1
	.type		_ZN40_INTERNAL_cd58bcc2_4_k_cu_a0430090_320104cuda3std3__45__cpo4cendE,@object
	.size		_ZN40_INTERNAL_cd58bcc2_4_k_cu_a0430090_320104cuda3std3__45__cpo4cendE,(_ZN40_INTERNAL_cd58bcc2_4_k_cu_a0430090_320104cuda3std6ranges3__45__cpo4swapE - _ZN40_INTERNAL_cd58bcc2_4_k_cu_a0430090_320104cuda3std3__45__cpo4cendE)
_ZN40_INTERNAL_cd58bcc2_4_k_cu_a0430090_320104cuda3std3__45__cpo4cendE:
	.zero		1
	.type		_ZN40_INTERNAL_cd58bcc2_4_k_cu_a0430090_320104cuda3std6ranges3__45__cpo4swapE,@object
	.size		_ZN40_INTERNAL_cd58bcc2_4_k_cu_a0430090_320104cuda3std6ranges3__45__cpo4swapE,(.L_11 - _ZN40_INTERNAL_cd58bcc2_4_k_cu_a0430090_320104cuda3std6ranges3__45__cpo4swapE)
_ZN40_INTERNAL_cd58bcc2_4_k_cu_a0430090_320104cuda3std6ranges3__45__cpo4swapE:
	.zero		1
.L_11:


//--------------------- .nv.constant0._ZN7cutlass13device_kernelINS_4gemm6kernel13GemmUniversalIN4cute5tupleIJiiiiEEENS1_10collective13CollectiveMmaINS1_35MainloopSm100TmaUmmaWarpSpecializedILi6ELi2ELi4ENS5_IJNS4_1CILi1EEESB_SB_EEEEENS5_IJNSA_ILi64EEENSA_ILi256EEESE_EEEaNS5_IJlSB_lEEEaSH_NS4_8TiledMMAINS4_8MMA_AtomIJNS4_15SM100_MMA_S8_SSIaaiLi64ELi256ELNS4_4UMMA5MajorE0ELSM_0ELNSL_8SaturateE0EEEEEENS4_6LayoutISC_NS5_IJNSA_ILi0EEESR_SR_EEEEENS5_IJNS4_10UnderscoreESU_SU_EEEEENS4_13SM90_TMA_LOADENS4_14ComposedLayoutINS4_7SwizzleILi2ELi4ELi3EEENS4_18smem_ptr_flag_bitsILi8EEENSQ_INS5_IJNSA_ILi8EEESE_EEENS5_IJSE_SB_EEEEEEEvNS4_8identityESX_S17_vS18_EENS_8epilogue10collective18CollectiveEpilogueINS1A_23Sm100TmaWarpSpecializedILi4ELi2ELi32ELb0ELb0EEEJSG_NS5_IJNSQ_ISE_SB_EES1F_EEEaSH_aSH_NS1A_6fusion15FusionCallbacksIS1E_NS1H_17LinearCombinationIaiaiLNS_15FloatRoundStyleE2EEESG_S1G_JEEENS4_5SM1004TMEM4LOAD26SM100_TMEM_LOAD_16dp32b32xESX_S17_NS4_39AutoVectorizingCopyWithAssumedAlignmentILi128EEENS4_14SM90_TMA_STOREES17_S1S_S1S_EEEvvEEEEvNT_6ParamsE --------------------------
	.section	.nv.constant0._ZN7cutlass13device_kernelINS_4gemm6kernel13GemmUniversalIN4cute5tupleIJiiiiEEENS1_10collective13CollectiveMmaINS1_35MainloopSm100TmaUmmaWarpSpecializedILi6ELi2ELi4ENS5_IJNS4_1CILi1EEESB_SB_EEEEENS5_IJNSA_ILi64EEENSA_ILi256EEESE_EEEaNS5_IJlSB_lEEEaSH_NS4_8TiledMMAINS4_8MMA_AtomIJNS4_15SM100_MMA_S8_SSIaaiLi64ELi256ELNS4_4UMMA5MajorE0ELSM_0ELNSL_8SaturateE0EEEEEENS4_6LayoutISC_NS5_IJNSA_ILi0EEESR_SR_EEEEENS5_IJNS4_10UnderscoreESU_SU_EEEEENS4_13SM90_TMA_LOADENS4_14ComposedLayoutINS4_7SwizzleILi2ELi4ELi3EEENS4_18smem_ptr_flag_bitsILi8EEENSQ_INS5_IJNSA_ILi8EEESE_EEENS5_IJSE_SB_EEEEEEEvNS4_8identityESX_S17_vS18_EENS_8epilogue10collective18CollectiveEpilogueINS1A_23Sm100TmaWarpSpecializedILi4ELi2ELi32ELb0ELb0EEEJSG_NS5_IJNSQ_ISE_SB_EES1F_EEEaSH_aSH_NS1A_6fusion15FusionCallbacksIS1E_NS1H_17LinearCombinationIaiaiLNS_15FloatRoundStyleE2EEESG_S1G_JEEENS4_5SM1004TMEM4LOAD26SM100_TMEM_LOAD_16dp32b32xESX_S17_NS4_39AutoVectorizingCopyWithAssumedAlignmentILi128EEENS4_14SM90_TMA_STOREES17_S1S_S1S_EEEvvEEEEvNT_6ParamsE,"a",@progbits
	.sectionflags	@""
	.align	4
.nv.constant0._ZN7cutlass13device_kernelINS_4gemm6kernel13GemmUniversalIN4cute5tupleIJiiiiEEENS1_10collective13CollectiveMmaINS1_35MainloopSm100TmaUmmaWarpSpecializedILi6ELi2ELi4ENS5_IJNS4_1CILi1EEESB_SB_EEEEENS5_IJNSA_ILi64EEENSA_ILi256EEESE_EEEaNS5_IJlSB_lEEEaSH_NS4_8TiledMMAINS4_8MMA_AtomIJNS4_15SM100_MMA_S8_SSIaaiLi64ELi256ELNS4_4UMMA5MajorE0ELSM_0ELNSL_8SaturateE0EEEEEENS4_6LayoutISC_NS5_IJNSA_ILi0EEESR_SR_EEEEENS5_IJNS4_10UnderscoreESU_SU_EEEEENS4_13SM90_TMA_LOADENS4_14ComposedLayoutINS4_7SwizzleILi2ELi4ELi3EEENS4_18smem_ptr_flag_bitsILi8EEENSQ_INS5_IJNSA_ILi8EEESE_EEENS5_IJSE_SB_EEEEEEEvNS4_8identityESX_S17_vS18_EENS_8epilogue10collective18CollectiveEpilogueINS1A_23Sm100TmaWarpSpecializedILi4ELi2ELi32ELb0ELb0EEEJSG_NS5_IJNSQ_ISE_SB_EES1F_EEEaSH_aSH_NS1A_6fusion15FusionCallbacksIS1E_NS1H_17LinearCombinationIaiaiLNS_15FloatRoundStyleE2EEESG_S1G_JEEENS4_5SM1004TMEM4LOAD26SM100_TMEM_LOAD_16dp32b32xESX_S17_NS4_39AutoVectorizingCopyWithAssumedAlignmentILi128EEENS4_14SM90_TMA_STOREES17_S1S_S1S_EEEvvEEEEvNT_6ParamsE:
	.zero		2944


//--------------------- SYMBOLS --------------------------

	.type		.nv.reservedSmem.offset0,@object
	.size		.nv.reservedSmem.offset0,0x4
	.type		.nv.reservedSmem.cap,@object
	.size		.nv.reservedSmem.cap,0x4
	.type		__assertfail,@function
